def matmul_kernel(
    a_ptr,
    b_ptr,
    c_ptr,
    M,
    N,
    K,
    stride_am,
    stride_ak,
    stride_bk,
    stride_bn,
    stride_cm,
    stride_cn,
    BLOCK_M: tl.constexpr,
    BLOCK_N: tl.constexpr,
    BLOCK_K: tl.constexpr,
    GROUP_M: tl.constexpr,
):
    pid = tl.program_id(axis=0)
    num_pid_m = tl.cdiv(M, BLOCK_M)
    num_pid_n = tl.cdiv(N, BLOCK_N)
    num_pid_in_group = GROUP_M * num_pid_n
    group_id = pid // num_pid_in_group
    first_pid_m = group_id * GROUP_M
    group_size_m = min(num_pid_m - first_pid_m, GROUP_M)
    pid_m = first_pid_m + ((pid % num_pid_in_group) % group_size_m)
    pid_n = (pid % num_pid_in_group) // group_size_m

    offs_am = (pid_m * BLOCK_M + tl.arange(0, BLOCK_M)) % M
    offs_bn = (pid_n * BLOCK_N + tl.arange(0, BLOCK_N)) % N
    offs_k = tl.arange(0, BLOCK_K)
    a_ptrs = a_ptr + offs_am[:, None] * stride_am + offs_k[None, :] * stride_ak
    b_ptrs = b_ptr + offs_k[:, None] * stride_bk + offs_bn[None, :] * stride_bn

    acc = tl.zeros((BLOCK_M, BLOCK_N), dtype=tl.float32)
    for kk in range(0, tl.cdiv(K, BLOCK_K)):
        a = tl.load(a_ptrs, mask=offs_k[None, :] < K - kk * BLOCK_K, other=0.0)
        b = tl.load(b_ptrs, mask=offs_k[:, None] < K - kk * BLOCK_K, other=0.0)
        acc = tl.dot(a, b, acc)
        a_ptrs += BLOCK_K * stride_ak
        b_ptrs += BLOCK_K * stride_bk

    c = acc.to(c_ptr.dtype.element_ty)
    offs_cm = pid_m * BLOCK_M + tl.arange(0, BLOCK_M)
    offs_cn = pid_n * BLOCK_N + tl.arange(0, BLOCK_N)
    c_ptrs = c_ptr + offs_cm[:, None] * stride_cm + offs_cn[None, :] * stride_cn
    mask = (offs_cm[:, None] < M) & (offs_cn[None, :] < N)
    tl.store(c_ptrs, c, mask=mask)

# config = {"BLOCK_K": 64, "BLOCK_M": 128, "BLOCK_N": 128, "GROUP_M": 8, "arch": "sm_100", "dtype": "fp8e4m3", "num_ctas": 1, "num_stages": 3, "num_warps": 16}
# arch = sm_100


// ===== COMPILED SASS (sm_100a) =====

	.target	sm_100a

	.elftype	@"ET_EXEC"


//--------------------- .note.nv.tkinfo           --------------------------
	.section	.note.nv.tkinfo,"",@"SHT_NOTE"
	.sectionflags	@"SHF_NOTE_NV_TKINFO"
	.tkinfo
        /*0018*/ 	.word	0x00000081
        /*0030*/ 	.string	""
        /*0030*/ 	.string	"ptxas-blackwell"
        /*0030*/ 	.string	"Cuda compilation tools, release 12.9, V12.9.86"
        /*0030*/ 	.string	"Build cuda_12.9.r12.9/compiler.36037853_0"
        /*0030*/ 	.string	"-v  -suppress-debug-info  -lineinfo  -arch sm_100a "



//--------------------- .note.nv.cuver            --------------------------
	.section	.note.nv.cuver,"",@"SHT_NOTE"
	.sectionflags	@"SHF_NOTE_NV_CUVER"
        /*0018*/ 	.short	0x0001
        /*001a*/ 	.short	0x0064
        /*001c*/ 	.short	0x0001
        /*001e*/ 	.short	0x0000
        /*0020*/ 	.short	0x0001
        /*0022*/ 	.short	0x0000


//--------------------- .nv.info                  --------------------------
	.section	.nv.info,"",@"SHT_CUDA_INFO"
	.align	4


	//----- nvinfo : EIATTR_REGCOUNT
	.align		4
        /*0000*/ 	.byte	0x04, 0x2f
        /*0002*/ 	.short	(.L_1 - .L_0)
	.align		4
.L_0:
        /*0004*/ 	.word	index@(matmul_kernel)
        /*0008*/ 	.word	0x00000080


	//----- nvinfo : EIATTR_FRAME_SIZE
	.align		4
.L_1:
        /*000c*/ 	.byte	0x04, 0x11
        /*000e*/ 	.short	(.L_3 - .L_2)
	.align		4
.L_2:
        /*0010*/ 	.word	index@(matmul_kernel)
        /*0014*/ 	.word	0x00000090


	//----- nvinfo : EIATTR_MIN_STACK_SIZE
	.align		4
.L_3:
        /*0018*/ 	.byte	0x04, 0x12
        /*001a*/ 	.short	(.L_5 - .L_4)
	.align		4
.L_4:
        /*001c*/ 	.word	index@(matmul_kernel)
        /*0020*/ 	.word	0x00000090
.L_5:


//--------------------- .nv.info.matmul_kernel    --------------------------
	.section	.nv.info.matmul_kernel,"",@"SHT_CUDA_INFO"
	.sectionflags	@""
	.align	4


	//----- nvinfo : EIATTR_CUDA_API_VERSION
	.align		4
        /*0000*/ 	.byte	0x04, 0x37
        /*0002*/ 	.short	(.L_7 - .L_6)
.L_6:
        /*0004*/ 	.word	0x00000081


	//----- nvinfo : EIATTR_KPARAM_INFO
	.align		4
.L_7:
        /*0008*/ 	.byte	0x04, 0x17
        /*000a*/ 	.short	(.L_9 - .L_8)
.L_8:
        /*000c*/ 	.word	0x00000000
        /*0010*/ 	.short	0x000d
        /*0012*/ 	.short	0x0048
        /*0014*/ 	.byte	0x00, 0xf4, 0x21, 0x00


	//----- nvinfo : EIATTR_KPARAM_INFO
	.align		4
.L_9:
        /*0018*/ 	.byte	0x04, 0x17
        /*001a*/ 	.short	(.L_11 - .L_10)
.L_10:
        /*001c*/ 	.word	0x00000000
        /*0020*/ 	.short	0x000c
        /*0022*/ 	.short	0x0040
        /*0024*/ 	.byte	0x00, 0xf4, 0x21, 0x00


	//----- nvinfo : EIATTR_KPARAM_INFO
	.align		4
.L_11:
        /*0028*/ 	.byte	0x04, 0x17
        /*002a*/ 	.short	(.L_13 - .L_12)
.L_12:
        /*002c*/ 	.word	0x00000000
        /*0030*/ 	.short	0x000b
        /*0032*/ 	.short	0x0038
        /*0034*/ 	.byte	0x00, 0xf0, 0x11, 0x00


	//----- nvinfo : EIATTR_KPARAM_INFO
	.align		4
.L_13:
        /*0038*/ 	.byte	0x04, 0x17
        /*003a*/ 	.short	(.L_15 - .L_14)
.L_14:
        /*003c*/ 	.word	0x00000000
        /*0040*/ 	.short	0x000a
        /*0042*/ 	.short	0x0034
        /*0044*/ 	.byte	0x00, 0xf0, 0x11, 0x00


	//----- nvinfo : EIATTR_KPARAM_INFO
	.align		4
.L_15:
        /*0048*/ 	.byte	0x04, 0x17
        /*004a*/ 	.short	(.L_17 - .L_16)
.L_16:
        /*004c*/ 	.word	0x00000000
        /*0050*/ 	.short	0x0009
        /*0052*/ 	.short	0x0030
        /*0054*/ 	.byte	0x00, 0xf0, 0x11, 0x00


	//----- nvinfo : EIATTR_KPARAM_INFO
	.align		4
.L_17:
        /*0058*/ 	.byte	0x04, 0x17
        /*005a*/ 	.short	(.L_19 - .L_18)
.L_18:
        /*005c*/ 	.word	0x00000000
        /*0060*/ 	.short	0x0008
        /*0062*/ 	.short	0x002c
        /*0064*/ 	.byte	0x00, 0xf0, 0x11, 0x00


	//----- nvinfo : EIATTR_KPARAM_INFO
	.align		4
.L_19:
        /*0068*/ 	.byte	0x04, 0x17
        /*006a*/ 	.short	(.L_21 - .L_20)
.L_20:
        /*006c*/ 	.word	0x00000000
        /*0070*/ 	.short	0x0007
        /*0072*/ 	.short	0x0028
        /*0074*/ 	.byte	0x00, 0xf0, 0x11, 0x00


	//----- nvinfo : EIATTR_KPARAM_INFO
	.align		4
.L_21:
        /*0078*/ 	.byte	0x04, 0x17
        /*007a*/ 	.short	(.L_23 - .L_22)
.L_22:
        /*007c*/ 	.word	0x00000000
        /*0080*/ 	.short	0x0006
        /*0082*/ 	.short	0x0024
        /*0084*/ 	.byte	0x00, 0xf0, 0x11, 0x00


	//----- nvinfo : EIATTR_KPARAM_INFO
	.align		4
.L_23:
        /*0088*/ 	.byte	0x04, 0x17
        /*008a*/ 	.short	(.L_25 - .L_24)
.L_24:
        /*008c*/ 	.word	0x00000000
        /*0090*/ 	.short	0x0005
        /*0092*/ 	.short	0x0020
        /*0094*/ 	.byte	0x00, 0xf0, 0x11, 0x00


	//----- nvinfo : EIATTR_KPARAM_INFO
	.align		4
.L_25:
        /*0098*/ 	.byte	0x04, 0x17
        /*009a*/ 	.short	(.L_27 - .L_26)
.L_26:
        /*009c*/ 	.word	0x00000000
        /*00a0*/ 	.short	0x0004
        /*00a2*/ 	.short	0x001c
        /*00a4*/ 	.byte	0x00, 0xf0, 0x11, 0x00


	//----- nvinfo : EIATTR_KPARAM_INFO
	.align		4
.L_27:
        /*00a8*/ 	.byte	0x04, 0x17
        /*00aa*/ 	.short	(.L_29 - .L_28)
.L_28:
        /*00ac*/ 	.word	0x00000000
        /*00b0*/ 	.short	0x0003
        /*00b2*/ 	.short	0x0018
        /*00b4*/ 	.byte	0x00, 0xf0, 0x11, 0x00


	//----- nvinfo : EIATTR_KPARAM_INFO
	.align		4
.L_29:
        /*00b8*/ 	.byte	0x04, 0x17
        /*00ba*/ 	.short	(.L_31 - .L_30)
.L_30:
        /*00bc*/ 	.word	0x00000000
        /*00c0*/ 	.short	0x0002
        /*00c2*/ 	.short	0x0010
        /*00c4*/ 	.byte	0x00, 0xf4, 0x21, 0x00


	//----- nvinfo : EIATTR_KPARAM_INFO
	.align		4
.L_31:
        /*00c8*/ 	.byte	0x04, 0x17
        /*00ca*/ 	.short	(.L_33 - .L_32)
.L_32:
        /*00cc*/ 	.word	0x00000000
        /*00d0*/ 	.short	0x0001
        /*00d2*/ 	.short	0x0008
        /*00d4*/ 	.byte	0x00, 0xf4, 0x21, 0x00


	//----- nvinfo : EIATTR_KPARAM_INFO
	.align		4
.L_33:
        /*00d8*/ 	.byte	0x04, 0x17
        /*00da*/ 	.short	(.L_35 - .L_34)
.L_34:
        /*00dc*/ 	.word	0x00000000
        /*00e0*/ 	.short	0x0000
        /*00e2*/ 	.short	0x0000
        /*00e4*/ 	.byte	0x00, 0xf4, 0x21, 0x00


	//----- nvinfo : EIATTR_SPARSE_MMA_MASK
	.align		4
.L_35:
        /*00e8*/ 	.byte	0x03, 0x50
        /*00ea*/ 	.short	0x0000


	//----- nvinfo : EIATTR_MAXREG_COUNT
	.align		4
        /*00ec*/ 	.byte	0x03, 0x1b
        /*00ee*/ 	.short	0x0080


	//----- nvinfo : EIATTR_NUM_BARRIERS
	.align		4
        /*00f0*/ 	.byte	0x02, 0x4c
        /*00f2*/ 	.byte	0x01
	.zero		1


	//----- nvinfo : EIATTR_ANNOTATIONS
	.align		4
        /*00f4*/ 	.byte	0x04, 0x55
        /*00f6*/ 	.short	(.L_37 - .L_36)


	//   ....[0]....
.L_36:
        /*00f8*/ 	.word	0x00000001
        /*00fc*/ 	.byte	0x40, 0x06, 0x00, 0x00, 0x01, 0x00, 0x00, 0x00, 0x50, 0x06, 0x00, 0x00, 0x01, 0x00, 0x00, 0x00
        /* <DEDUP_REMOVED lines=36> */
        /*034c*/ 	.byte	0xf0, 0x45, 0x00, 0x00, 0x01, 0x00, 0x00, 0x00, 0x20, 0x46, 0x00, 0x00


	//----- nvinfo : EIATTR_VRC_CTA_INIT_COUNT
	.align		4
.L_37:
        /*0358*/ 	.byte	0x02, 0x4a
	.zero		1
	.zero		1


	//----- nvinfo : EIATTR_EXIT_INSTR_OFFSETS
	.align		4
        /*035c*/ 	.byte	0x04, 0x1c
        /*035e*/ 	.short	(.L_39 - .L_38)


	//   ....[0]....
.L_38:
        /*0360*/ 	.word	0x00005c00


	//   ....[1]....
        /*0364*/ 	.word	0x00005c20


	//----- nvinfo : EIATTR_REQNTID
	.align		4
.L_39:
        /*0368*/ 	.byte	0x04, 0x10
        /*036a*/ 	.short	(.L_41 - .L_40)
.L_40:
        /*036c*/ 	.word	0x00000200
        /*0370*/ 	.word	0x00000001
        /*0374*/ 	.word	0x00000001


	//----- nvinfo : EIATTR_CBANK_PARAM_SIZE
	.align		4
.L_41:
        /*0378*/ 	.byte	0x03, 0x19
        /*037a*/ 	.short	0x0050


	//----- nvinfo : EIATTR_PARAM_CBANK
	.align		4
        /*037c*/ 	.byte	0x04, 0x0a
        /*037e*/ 	.short	(.L_43 - .L_42)
	.align		4
.L_42:
        /*0380*/ 	.word	index@(.nv.constant0.matmul_kernel)
        /*0384*/ 	.short	0x0380
        /*0386*/ 	.short	0x0050


	//----- nvinfo : EIATTR_SW_WAR
	.align		4
.L_43:
        /*0388*/ 	.byte	0x04, 0x36
        /*038a*/ 	.short	(.L_45 - .L_44)
.L_44:
        /*038c*/ 	.word	0x00000008
.L_45:


//--------------------- .nv.compat                --------------------------
	.section	.nv.compat,"",@"SHT_CUDA_COMPAT_INFO"
	.align	4
        /*0000*/ 	.byte	0x02, 0x02, 0x02, 0x00, 0x02, 0x05, 0x05, 0x00, 0x02, 0x03, 0x00, 0x00, 0x02, 0x06, 0x01, 0x00


//--------------------- .nv.callgraph             --------------------------
	.section	.nv.callgraph,"",@"SHT_CUDA_CALLGRAPH"
	.align	4
	.sectionentsize	8
	.align		4
        /*0000*/ 	.word	0x00000000
	.align		4
        /*0004*/ 	.word	0xffffffff
	.align		4
        /*0008*/ 	.word	0x00000000
	.align		4
        /*000c*/ 	.word	0xfffffffe
	.align		4
        /*0010*/ 	.word	0x00000000
	.align		4
        /*0014*/ 	.word	0xfffffffd
	.align		4
        /*0018*/ 	.word	0x00000000
	.align		4
        /*001c*/ 	.word	0xfffffffc


//--------------------- .text.matmul_kernel       --------------------------
	.section	.text.matmul_kernel,"ax",@progbits
	.align	128
        .global         matmul_kernel
        .type           matmul_kernel,@function
        .size           matmul_kernel,(.L_x_4 - matmul_kernel)
        .other          matmul_kernel,@"STO_CUDA_ENTRY STV_DEFAULT"
matmul_kernel:
.text.matmul_kernel:
[----:B------:R-:W0:Y:S08]  /*0000*/  LDC R1, c[0x0][0x37c] ;  /* 0x0000df00ff017b82 */ /* 0x000e300000000800 */
[----:B------:R-:W1:Y:S01]  /*0010*/  LDC.64 R26, c[0x0][0x398] ;  /* 0x0000e600ff1a7b82 */ /* 0x000e620000000a00 */
[----:B------:R-:W2:Y:S01]  /*0020*/  S2R R5, SR_CTAID.X ;  /* 0x0000000000057919 */ /* 0x000ea20000002500 */
[----:B------:R-:W3:Y:S01]  /*0030*/  LDCU UR4, c[0x0][0x3a0] ;  /* 0x00007400ff0477ac */ /* 0x000ee20008000800 */
[----:B0-----:R-:W-:Y:S01]  /*0040*/  VIADD R1, R1, 0xffffff70 ;  /* 0xffffff7001017836 */ /* 0x001fe20000000000 */
[----:B------:R-:W0:Y:S01]  /*0050*/  S2R R66, SR_TID.X ;  /* 0x0000000000427919 */ /* 0x000e220000002100 */
[----:B------:R-:W-:Y:S01]  /*0060*/  UMOV UR5, 0x400 ;  /* 0x0000040000057882 */ /* 0x000fe20000000000 */
[----:B------:R-:W4:Y:S02]  /*0070*/  LDCU.64 UR8, c[0x0][0x358] ;  /* 0x00006b00ff0877ac */ /* 0x000f240008000a00 */
[----:B------:R-:W5:Y:S01]  /*0080*/  S2UR UR6, SR_CgaCtaId ;  /* 0x00000000000679c3 */ /* 0x000f620000008800 */
[----:B------:R-:W0:Y:S01]  /*0090*/  LDCU UR7, c[0x0][0x3a0] ;  /* 0x00007400ff0777ac */ /* 0x000e220008000800 */
[----:B---3--:R-:W-:Y:S01]  /*00a0*/  UIADD3 UR4, UPT, UPT, UR4, 0x3f, URZ ;  /* 0x0000003f04047890 */ /* 0x008fe2000fffe0ff */
[----:B-1----:R-:W-:-:S03]  /*00b0*/  VIADD R0, R27, 0x7f ;  /* 0x0000007f1b007836 */ /* 0x002fc60000000000 */
[----:B------:R-:W-:Y:S02]  /*00c0*/  UISETP.GT.AND UP0, UPT, UR4, 0x3f, UPT ;  /* 0x0000003f0400788c */ /* 0x000fe4000bf04270 */
[----:B------:R-:W-:Y:S01]  /*00d0*/  SHF.R.S32.HI R3, RZ, 0x1f, R0 ;  /* 0x0000001fff037819 */ /* 0x000fe20000011400 */
[----:B-----5:R-:W-:-:S03]  /*00e0*/  ULEA UR5, UR6, UR5, 0x18 ;  /* 0x0000000506057291 */ /* 0x020fc6000f8ec0ff */
[----:B------:R-:W-:Y:S02]  /*00f0*/  LEA.HI R3, R3, R0, RZ, 0x7 ;  /* 0x0000000003037211 */ /* 0x000fe400078f38ff */
[----:B--2---:R-:W-:Y:S02]  /*0100*/  IABS R8, R5 ;  /* 0x0000000500087213 */ /* 0x004fe40000000000 */
[----:B------:R-:W-:Y:S02]  /*0110*/  SHF.R.S32.HI R3, RZ, 0x7, R3 ;  /* 0x00000007ff037819 */ /* 0x000fe40000011403 */
[----:B0-----:R-:W-:-:S03]  /*0120*/  SHF.R.U32.HI R23, RZ, 0x7, R66 ;  /* 0x00000007ff177819 */ /* 0x001fc60000011642 */
[----:B------:R-:W-:Y:S01]  /*0130*/  IMAD.SHL.U32 R4, R3, 0x8, RZ ;  /* 0x0000000803047824 */ /* 0x000fe200078e00ff */
[----:B------:R-:W-:-:S04]  /*0140*/  SGXT.U32 R23, R23, 0x2 ;  /* 0x000000021717781a */ /* 0x000fc80000000000 */
[-C--:B------:R-:W-:Y:S02]  /*0150*/  IABS R7, R4.reuse ;  /* 0x0000000400077213 */ /* 0x080fe40000000000 */
[----:B------:R-:W-:Y:S02]  /*0160*/  IABS R10, R4 ;  /* 0x00000004000a7213 */ /* 0x000fe40000000000 */
[----:B------:R-:W0:Y:S01]  /*0170*/  I2F.RP R0, R7 ;  /* 0x0000000700007306 */ /* 0x000e220000209400 */
[C---:B------:R-:W-:Y:S02]  /*0180*/  LOP3.LUT R12, R23.reuse, 0xc, RZ, 0xfc, !PT ;  /* 0x0000000c170c7812 */ /* 0x040fe400078efcff */
[C---:B------:R-:W-:Y:S02]  /*0190*/  LOP3.LUT R13, R23.reuse, 0x10, RZ, 0xfc, !PT ;  /* 0x00000010170d7812 */ /* 0x040fe400078efcff */
[C---:B------:R-:W-:Y:S02]  /*01a0*/  LOP3.LUT R14, R23.reuse, 0x14, RZ, 0xfc, !PT ;  /* 0x00000014170e7812 */ /* 0x040fe400078efcff */
[----:B------:R-:W-:-:S02]  /*01b0*/  LOP3.LUT R15, R23, 0x18, RZ, 0xfc, !PT ;  /* 0x00000018170f7812 */ /* 0x000fc400078efcff */
[C---:B------:R-:W-:Y:S02]  /*01c0*/  LOP3.LUT R16, R23.reuse, 0x1c, RZ, 0xfc, !PT ;  /* 0x0000001c17107812 */ /* 0x040fe400078efcff */
[C---:B------:R-:W-:Y:S02]  /*01d0*/  LOP3.LUT R17, R23.reuse, 0x20, RZ, 0xfc, !PT ;  /* 0x0000002017117812 */ /* 0x040fe400078efcff */
[C---:B------:R-:W-:Y:S01]  /*01e0*/  LOP3.LUT R18, R23.reuse, 0x24, RZ, 0xfc, !PT ;  /* 0x0000002417127812 */ /* 0x040fe200078efcff */
[----:B0-----:R-:W0:Y:S01]  /*01f0*/  MUFU.RCP R0, R0 ;  /* 0x0000000000007308 */ /* 0x001e220000001000 */
[C---:B------:R-:W-:Y:S02]  /*0200*/  LOP3.LUT R19, R23.reuse, 0x28, RZ, 0xfc, !PT ;  /* 0x0000002817137812 */ /* 0x040fe400078efcff */
[C---:B------:R-:W-:Y:S02]  /*0210*/  LOP3.LUT R20, R23.reuse, 0x2c, RZ, 0xfc, !PT ;  /* 0x0000002c17147812 */ /* 0x040fe400078efcff */
[----:B------:R-:W-:-:S02]  /*0220*/  LOP3.LUT R21, R23, 0x30, RZ, 0xfc, !PT ;  /* 0x0000003017157812 */ /* 0x000fc400078efcff */
[C---:B------:R-:W-:Y:S02]  /*0230*/  LOP3.LUT R22, R23.reuse, 0x34, RZ, 0xfc, !PT ;  /* 0x0000003417167812 */ /* 0x040fe400078efcff */
[C---:B------:R-:W-:Y:S02]  /*0240*/  LOP3.LUT R24, R23.reuse, 0x38, RZ, 0xfc, !PT ;  /* 0x0000003817187812 */ /* 0x040fe400078efcff */
[C---:B------:R-:W-:Y:S01]  /*0250*/  LOP3.LUT R25, R23.reuse, 0x3c, RZ, 0xfc, !PT ;  /* 0x0000003c17197812 */ /* 0x040fe200078efcff */
[----:B0-----:R-:W-:Y:S02]  /*0260*/  VIADD R2, R0, 0xffffffe ;  /* 0x0ffffffe00027836 */ /* 0x001fe40000000000 */
[----:B------:R-:W-:Y:S01]  /*0270*/  IMAD.MOV R0, RZ, RZ, -R10 ;  /* 0x000000ffff007224 */ /* 0x000fe200078e0a0a */
[----:B------:R-:W-:Y:S01]  /*0280*/  LOP3.LUT R10, R23, 0x4, RZ, 0xfc, !PT ;  /* 0x00000004170a7812 */ /* 0x000fe200078efcff */
[----:B------:R0:W1:Y:S02]  /*0290*/  F2I.FTZ.U32.TRUNC.NTZ R3, R2 ;  /* 0x0000000200037305 */ /* 0x000064000021f000 */
[----:B0-----:R-:W-:-:S02]  /*02a0*/  IMAD.MOV.U32 R2, RZ, RZ, RZ ;  /* 0x000000ffff027224 */ /* 0x001fc400078e00ff */
[----:B-1----:R-:W-:-:S04]  /*02b0*/  IMAD.MOV R6, RZ, RZ, -R3 ;  /* 0x000000ffff067224 */ /* 0x002fc800078e0a03 */
[----:B------:R-:W-:Y:S02]  /*02c0*/  IMAD R9, R6, R7, RZ ;  /* 0x0000000706097224 */ /* 0x000fe400078e02ff */
[----:B------:R-:W-:Y:S02]  /*02d0*/  IMAD.MOV.U32 R6, RZ, RZ, R8 ;  /* 0x000000ffff067224 */ /* 0x000fe400078e0008 */
[----:B------:R-:W-:-:S06]  /*02e0*/  IMAD.HI.U32 R3, R3, R9, R2 ;  /* 0x0000000903037227 */ /* 0x000fcc00078e0002 */
[----:B------:R-:W-:-:S04]  /*02f0*/  IMAD.HI.U32 R3, R3, R6, RZ ;  /* 0x0000000603037227 */ /* 0x000fc800078e00ff */
[----:B------:R-:W-:-:S05]  /*0300*/  IMAD R0, R3, R0, R6 ;  /* 0x0000000003007224 */ /* 0x000fca00078e0206 */
[----:B------:R-:W-:-:S13]  /*0310*/  ISETP.GT.U32.AND P1, PT, R7, R0, PT ;  /* 0x000000000700720c */ /* 0x000fda0003f24070 */
[----:B------:R-:W-:Y:S02]  /*0320*/  @!P1 IMAD.IADD R0, R0, 0x1, -R7 ;  /* 0x0000000100009824 */ /* 0x000fe400078e0a07 */
[----:B------:R-:W-:Y:S01]  /*0330*/  @!P1 VIADD R3, R3, 0x1 ;  /* 0x0000000103039836 */ /* 0x000fe20000000000 */
[----:B------:R-:W-:Y:S02]  /*0340*/  ISETP.NE.AND P1, PT, R4, RZ, PT ;  /* 0x000000ff0400720c */ /* 0x000fe40003f25270 */
[----:B------:R-:W-:Y:S02]  /*0350*/  ISETP.GE.U32.AND P0, PT, R0, R7, PT ;  /* 0x000000070000720c */ /* 0x000fe40003f06070 */
[----:B------:R-:W-:-:S04]  /*0360*/  LOP3.LUT R0, R5, R4, RZ, 0x3c, !PT ;  /* 0x0000000405007212 */ /* 0x000fc800078e3cff */
[----:B------:R-:W-:Y:S01]  /*0370*/  ISETP.GE.AND P2, PT, R0, RZ, PT ;  /* 0x000000ff0000720c */ /* 0x000fe20003f46270 */
[----:B------:R-:W-:-:S06]  /*0380*/  VIADD R0, R26, 0x7f ;  /* 0x0000007f1a007836 */ /* 0x000fcc0000000000 */
[----:B------:R-:W-:-:S04]  /*0390*/  @P0 VIADD R3, R3, 0x1 ;  /* 0x0000000103030836 */ /* 0x000fc80000000000 */
[----:B------:R-:W-:Y:S01]  /*03a0*/  IMAD.MOV.U32 R2, RZ, RZ, R3 ;  /* 0x000000ffff027224 */ /* 0x000fe200078e0003 */
[----:B------:R-:W-:-:S03]  /*03b0*/  SHF.R.S32.HI R3, RZ, 0x1f, R0 ;  /* 0x0000001fff037819 */ /* 0x000fc60000011400 */
[----:B------:R-:W-:Y:S01]  /*03c0*/  @!P2 IMAD.MOV R2, RZ, RZ, -R2 ;  /* 0x000000ffff02a224 */ /* 0x000fe200078e0a02 */
[----:B------:R-:W-:Y:S02]  /*03d0*/  @!P1 LOP3.LUT R2, RZ, R4, RZ, 0x33, !PT ;  /* 0x00000004ff029212 */ /* 0x000fe400078e33ff */
[----:B------:R-:W-:-:S03]  /*03e0*/  LEA.HI R3, R3, R0, RZ, 0x7 ;  /* 0x0000000003037211 */ /* 0x000fc600078f38ff */
[----:B------:R-:W-:Y:S02]  /*03f0*/  IMAD.SHL.U32 R6, R2, 0x8, RZ ;  /* 0x0000000802067824 */ /* 0x000fe400078e00ff */
[----:B------:R-:W-:-:S03]  /*0400*/  IMAD.MOV R2, RZ, RZ, -R2 ;  /* 0x000000ffff027224 */ /* 0x000fc600078e0a02 */
[----:B------:R-:W-:Y:S01]  /*0410*/  LEA.HI.SX32 R3, R3, -R6, 0x19 ;  /* 0x8000000603037211 */ /* 0x000fe200078fcaff */
[----:B------:R-:W-:-:S03]  /*0420*/  IMAD R4, R4, R2, R5 ;  /* 0x0000000204047224 */ /* 0x000fc600078e0205 */
[----:B------:R-:W-:Y:S02]  /*0430*/  VIMNMX R11, PT, PT, R3, 0x8, PT ;  /* 0x00000008030b7848 */ /* 0x000fe40003fe0100 */
[----:B------:R-:W-:Y:S02]  /*0440*/  IABS R9, R4 ;  /* 0x0000000400097213 */ /* 0x000fe40000000000 */
[----:B------:R-:W-:-:S04]  /*0450*/  IABS R7, R11 ;  /* 0x0000000b00077213 */ /* 0x000fc80000000000 */
[----:B------:R-:W0:Y:S08]  /*0460*/  I2F.RP R0, R7 ;  /* 0x0000000700007306 */ /* 0x000e300000209400 */
[----:B0-----:R-:W0:Y:S02]  /*0470*/  MUFU.RCP R0, R0 ;  /* 0x0000000000007308 */ /* 0x001e240000001000 */
[----:B0-----:R-:W-:-:S06]  /*0480*/  VIADD R3, R0, 0xffffffe ;  /* 0x0ffffffe00037836 */ /* 0x001fcc0000000000 */
[----:B------:R-:W0:Y:S02]  /*0490*/  F2I.FTZ.U32.TRUNC.NTZ R3, R3 ;  /* 0x0000000300037305 */ /* 0x000e24000021f000 */
[----:B0-----:R-:W-:-:S04]  /*04a0*/  IMAD.MOV R8, RZ, RZ, -R3 ;  /* 0x000000ffff087224 */ /* 0x001fc800078e0a03 */
[----:B------:R-:W-:Y:S01]  /*04b0*/  IMAD.MOV.U32 R2, RZ, RZ, R8 ;  /* 0x000000ffff027224 */ /* 0x000fe200078e0008 */
[----:B------:R-:W-:-:S03]  /*04c0*/  IABS R8, R11 ;  /* 0x0000000b00087213 */ /* 0x000fc60000000000 */
[----:B------:R-:W-:Y:S02]  /*04d0*/  IMAD R5, R2, R7, RZ ;  /* 0x0000000702057224 */ /* 0x000fe400078e02ff */
[----:B------:R-:W-:Y:S02]  /*04e0*/  IMAD.MOV.U32 R2, RZ, RZ, RZ ;  /* 0x000000ffff027224 */ /* 0x000fe400078e00ff */
[----:B------:R-:W-:Y:S02]  /*04f0*/  IMAD.MOV R0, RZ, RZ, -R8 ;  /* 0x000000ffff007224 */ /* 0x000fe400078e0a08 */
[----:B------:R-:W-:Y:S01]  /*0500*/  IMAD.HI.U32 R2, R3, R5, R2 ;  /* 0x0000000503027227 */ /* 0x000fe200078e0002 */
[----:B------:R-:W-:-:S05]  /*0510*/  LOP3.LUT R3, R66, 0x7f, RZ, 0xc0, !PT ;  /* 0x0000007f42037812 */ /* 0x000fca00078ec0ff */
        /* <DEDUP_REMOVED lines=8> */
[----:B------:R-:W-:-:S07]  /*05a0*/  ISETP.GE.AND P2, PT, R0, RZ, PT ;  /* 0x000000ff0000720c */ /* 0x000fce0003f46270 */
[----:B------:R-:W-:-:S06]  /*05b0*/  @P0 VIADD R2, R2, 0x1 ;  /* 0x0000000102020836 */ /* 0x000fcc0000000000 */
[----:B------:R-:W-:Y:S01]  /*05c0*/  @!P2 IMAD.MOV R2, RZ, RZ, -R2 ;  /* 0x000000ffff02a224 */ /* 0x000fe200078e0a02 */
[----:B------:R-:W-:-:S05]  /*05d0*/  @!P1 LOP3.LUT R2, RZ, R11, RZ, 0x33, !PT ;  /* 0x0000000bff029212 */ /* 0x000fca00078e33ff */
[----:B------:R-:W-:Y:S02]  /*05e0*/  IMAD.MOV R0, RZ, RZ, -R2 ;  /* 0x000000ffff007224 */ /* 0x000fe400078e0a02 */
[----:B------:R-:W-:Y:S02]  /*05f0*/  IMAD.SHL.U32 R61, R2, 0x80, RZ ;  /* 0x00000080023d7824 */ /* 0x000fe400078e00ff */
[----:B------:R-:W-:Y:S01]  /*0600*/  IMAD R0, R11, R0, R4 ;  /* 0x000000000b007224 */ /* 0x000fe200078e0204 */
[----:B------:R-:W-:-:S03]  /*0610*/  LOP3.LUT R11, R23, 0x8, RZ, 0xfc, !PT ;  /* 0x00000008170b7812 */ /* 0x000fc600078efcff */
[----:B------:R-:W-:-:S04]  /*0620*/  IMAD.IADD R0, R6, 0x1, R0 ;  /* 0x0000000106007824 */ /* 0x000fc800078e0200 */
[----:B------:R-:W-:-:S05]  /*0630*/  IMAD R60, R0, 0x80, R3 ;  /* 0x00000080003c7824 */ /* 0x000fca00078e0203 */
[----:B------:R0:W-:Y:S04]  /*0640*/  STL [R1+0x4], R60 ;  /* 0x0000043c01007387 */ /* 0x0001e80000100800 */
[----:B------:R0:W-:Y:S01]  /*0650*/  STL [R1], R61 ;  /* 0x0000003d01007387 */ /* 0x0001e20000100800 */
[----:B----4-:R-:W-:Y:S05]  /*0660*/  BRA.U UP0, `(.L_x_0) ;  /* 0x0000000100647547 */ /* 0x010fea000b800000 */
[C---:B------:R-:W-:Y:S01]  /*0670*/  IMAD.SHL.U32 R0, R66.reuse, 0x2, RZ ;  /* 0x0000000242007824 */ /* 0x040fe200078e00ff */
[----:B------:R-:W-:Y:S01]  /*0680*/  CS2R R56, SRZ ;  /* 0x0000000000387805 */ /* 0x000fe2000001ff00 */
[C---:B------:R-:W-:Y:S01]  /*0690*/  IMAD.SHL.U32 R3, R66.reuse, 0x40, RZ ;  /* 0x0000004042037824 */ /* 0x040fe200078e00ff */
[----:B------:R-:W-:Y:S01]  /*06a0*/  CS2R R58, SRZ ;  /* 0x00000000003a7805 */ /* 0x000fe2000001ff00 */
[----:B------:R-:W-:Y:S01]  /*06b0*/  IMAD.SHL.U32 R2, R66, 0x8, RZ ;  /* 0x0000000842027824 */ /* 0x000fe200078e00ff */
[----:B------:R1:W-:Y:S01]  /*06c0*/  STL [R1+0x8], R0 ;  /* 0x0000080001007387 */ /* 0x0003e20000100800 */
[----:B------:R-:W-:Y:S02]  /*06d0*/  CS2R R52, SRZ ;  /* 0x0000000000347805 */ /* 0x000fe4000001ff00 */
[----:B------:R-:W-:Y:S02]  /*06e0*/  CS2R R54, SRZ ;  /* 0x0000000000367805 */ /* 0x000fe4000001ff00 */
[----:B------:R-:W-:Y:S01]  /*06f0*/  CS2R R48, SRZ ;  /* 0x0000000000307805 */ /* 0x000fe2000001ff00 */
[----:B------:R2:W-:Y:S01]  /*0700*/  STL [R1+0x10], R3 ;  /* 0x0000100301007387 */ /* 0x0005e20000100800 */
[----:B------:R-:W-:-:S02]  /*0710*/  CS2R R50, SRZ ;  /* 0x0000000000327805 */ /* 0x000fc4000001ff00 */
[----:B------:R-:W-:Y:S02]  /*0720*/  CS2R R44, SRZ ;  /* 0x00000000002c7805 */ /* 0x000fe4000001ff00 */
[----:B------:R-:W-:Y:S01]  /*0730*/  CS2R R46, SRZ ;  /* 0x00000000002e7805 */ /* 0x000fe2000001ff00 */
[----:B------:R2:W-:Y:S01]  /*0740*/  STL [R1+0xc], R2 ;  /* 0x00000c0201007387 */ /* 0x0005e20000100800 */
[----:B------:R-:W-:Y:S02]  /*0750*/  CS2R R40, SRZ ;  /* 0x0000000000287805 */ /* 0x000fe4000001ff00 */
[----:B-1----:R-:W-:Y:S02]  /*0760*/  SHF.R.U32.HI R0, RZ, 0x2, R66 ;  /* 0x00000002ff007819 */ /* 0x002fe40000011642 */
[----:B------:R-:W-:Y:S02]  /*0770*/  CS2R R42, SRZ ;  /* 0x00000000002a7805 */ /* 0x000fe4000001ff00 */
[----:B------:R-:W-:-:S02]  /*0780*/  CS2R R36, SRZ ;  /* 0x0000000000247805 */ /* 0x000fc4000001ff00 */
[----:B------:R-:W-:Y:S02]  /*0790*/  CS2R R38, SRZ ;  /* 0x0000000000267805 */ /* 0x000fe4000001ff00 */
[----:B------:R-:W-:Y:S01]  /*07a0*/  CS2R R32, SRZ ;  /* 0x0000000000207805 */ /* 0x000fe2000001ff00 */
[----:B------:R2:W-:Y:S01]  /*07b0*/  STL [R1+0x14], R0 ;  /* 0x0000140001007387 */ /* 0x0005e20000100800 */
[----:B------:R-:W-:Y:S02]  /*07c0*/  CS2R R34, SRZ ;  /* 0x0000000000227805 */ /* 0x000fe4000001ff00 */
[----:B------:R-:W-:Y:S02]  /*07d0*/  CS2R R28, SRZ ;  /* 0x00000000001c7805 */ /* 0x000fe4000001ff00 */
[----:B------:R-:W-:Y:S01]  /*07e0*/  CS2R R30, SRZ ;  /* 0x00000000001e7805 */ /* 0x000fe2000001ff00 */
[----:B------:R-:W-:Y:S06]  /*07f0*/  BRA `(.L_x_1) ;  /* 0x0000003c00447947 */ /* 0x000fec0003800000 */
.L_x_0:
[----:B------:R-:W-:Y:S01]  /*0800*/  IABS R31, R26 ;  /* 0x0000001a001f7213 */ /* 0x000fe20000000000 */
[----:B------:R-:W1:Y:S01]  /*0810*/  LDCU UR10, c[0x0][0x3b0] ;  /* 0x00007600ff0a77ac */ /* 0x000e620008000800 */
[----:B------:R-:W-:Y:S01]  /*0820*/  IABS R2, R27 ;  /* 0x0000001b00027213 */ /* 0x000fe20000000000 */
[----:B------:R-:W2:Y:S01]  /*0830*/  LDC R65, c[0x0][0x3a8] ;  /* 0x0000ea00ff417b82 */ /* 0x000ea20000000800 */
[----:B------:R-:W3:Y:S01]  /*0840*/  I2F.RP R3, R31 ;  /* 0x0000001f00037306 */ /* 0x000ee20000209400 */
[----:B------:R-:W-:Y:S01]  /*0850*/  LEA.HI R30, R66, R61, RZ, 0x1a ;  /* 0x0000003d421e7211 */ /* 0x000fe200078fd0ff */
[----:B------:R-:W4:Y:S01]  /*0860*/  LDCU.128 UR12, c[0x0][0x380] ;  /* 0x00007000ff0c77ac */ /* 0x000f220008000c00 */
[----:B------:R-:W-:Y:S01]  /*0870*/  ISETP.GE.AND P4, PT, R60, RZ, PT ;  /* 0x000000ff3c00720c */ /* 0x000fe20003f86270 */
[----:B------:R-:W-:Y:S01]  /*0880*/  IMAD.SHL.U32 R44, R66, 0x40, RZ ;  /* 0x00000040422c7824 */ /* 0x000fe200078e00ff */
[----:B------:R-:W-:Y:S01]  /*0890*/  ISETP.NE.AND P5, PT, R26, RZ, PT ;  /* 0x000000ff1a00720c */ /* 0x000fe20003fa5270 */
[C---:B------:R-:W-:Y:S01]  /*08a0*/  VIADD R32, R30.reuse, 0x78 ;  /* 0x000000781e207836 */ /* 0x040fe20000000000 */
[----:B------:R-:W5:Y:S01]  /*08b0*/  LDCU UR11, c[0x0][0x3a4] ;  /* 0x00007480ff0b77ac */ /* 0x000f620008000800 */
[----:B------:R-:W0:Y:S01]  /*08c0*/  I2F.RP R0, R2 ;  /* 0x0000000200007306 */ /* 0x000e220000209400 */
[C---:B------:R-:W-:Y:S01]  /*08d0*/  VIADD R34, R30.reuse, 0x68 ;  /* 0x000000681e227836 */ /* 0x040fe20000000000 */
[----:B------:R-:W-:Y:S01]  /*08e0*/  SHF.R.U32.HI R53, RZ, 0x2, R66 ;  /* 0x00000002ff357819 */ /* 0x000fe20000011642 */
[C---:B------:R-:W-:Y:S01]  /*08f0*/  VIADD R36, R30.reuse, 0x58 ;  /* 0x000000581e247836 */ /* 0x040fe20000000000 */
[----:B------:R-:W-:Y:S01]  /*0900*/  USHF.R.S32.HI UR6, URZ, 0x1f, UR4 ;  /* 0x0000001fff067899 */ /* 0x000fe20008011404 */
[----:B------:R-:W-:Y:S01]  /*0910*/  VIADD R38, R30, 0x18 ;  /* 0x000000181e267836 */ /* 0x000fe20000000000 */
[----:B------:R-:W-:Y:S01]  /*0920*/  IABS R29, R34 ;  /* 0x00000022001d7213 */ /* 0x000fe20000000000 */
[----:B------:R-:W-:Y:S01]  /*0930*/  IMAD.SHL.U32 R40, R66, 0x8, RZ ;  /* 0x0000000842287824 */ /* 0x000fe200078e00ff */
[----:B---3--:R-:W3:Y:S01]  /*0940*/  MUFU.RCP R3, R3 ;  /* 0x0000000300037308 */ /* 0x008ee20000001000 */
[----:B------:R-:W-:Y:S01]  /*0950*/  ISETP.GE.AND P6, PT, R34, RZ, PT ;  /* 0x000000ff2200720c */ /* 0x000fe20003fc6270 */
[----:B------:R-:W-:Y:S01]  /*0960*/  IMAD.SHL.U32 R42, R66, 0x2, RZ ;  /* 0x00000002422a7824 */ /* 0x000fe200078e00ff */
[----:B------:R-:W-:Y:S01]  /*0970*/  IABS R45, R38 ;  /* 0x00000026002d7213 */ /* 0x000fe20000000000 */
[----:B------:R-:W-:Y:S01]  /*0980*/  STL [R1+0x10], R44 ;  /* 0x0000102c01007387 */ /* 0x000fe20000100800 */
[----:B------:R-:W-:Y:S01]  /*0990*/  SGXT.U32 R53, R53, 0x3 ;  /* 0x000000033535781a */ /* 0x000fe20000000000 */
[----:B------:R-:W-:Y:S01]  /*09a0*/  ULEA.HI UR6, UR6, UR4, URZ, 0x6 ;  /* 0x0000000406067291 */ /* 0x000fe2000f8f30ff */
[-C--:B--2---:R-:W-:Y:S01]  /*09b0*/  IMAD R23, R23, R65.reuse, RZ ;  /* 0x0000004117177224 */ /* 0x084fe200078e02ff */
[----:B0-----:R-:W0:Y:S01]  /*09c0*/  MUFU.RCP R0, R0 ;  /* 0x0000000000007308 */ /* 0x001e220000001000 */
[-C--:B------:R-:W-:Y:S01]  /*09d0*/  IMAD R23, R22, R65.reuse, RZ ;  /* 0x0000004116177224 */ /* 0x080fe200078e02ff */
[----:B------:R-:W-:Y:S01]  /*09e0*/  LOP3.LUT R62, R40, 0x30, R42, 0x48, !PT ;  /* 0x00000030283e7812 */ /* 0x000fe200078e482a */
[-C--:B------:R-:W-:Y:S01]  /*09f0*/  IMAD R22, R21, R65.reuse, RZ ;  /* 0x0000004115167224 */ /* 0x080fe200078e02ff */
[----:B------:R-:W-:Y:S01]  /*0a00*/  STL [R1+0xc], R40 ;  /* 0x00000c2801007387 */ /* 0x000fe20000100800 */
[-C--:B------:R-:W-:Y:S01]  /*0a10*/  IMAD R21, R20, R65.reuse, RZ ;  /* 0x0000004114157224 */ /* 0x080fe200078e02ff */
[----:B------:R-:W-:Y:S01]  /*0a20*/  CS2R R56, SRZ ;  /* 0x0000000000387805 */ /* 0x000fe2000001ff00 */
[-C--:B------:R-:W-:Y:S01]  /*0a30*/  IMAD R20, R19, R65.reuse, RZ ;  /* 0x0000004113147224 */ /* 0x080fe200078e02ff */
[----:B------:R-:W-:Y:S01]  /*0a40*/  STL [R1+0x8], R42 ;  /* 0x0000082a01007387 */ /* 0x000fe20000100800 */
[----:B---3--:R-:W-:Y:S01]  /*0a50*/  VIADD R4, R3, 0xffffffe ;  /* 0x0ffffffe03047836 */ /* 0x008fe20000000000 */
[----:B------:R-:W-:Y:S01]  /*0a60*/  CS2R R58, SRZ ;  /* 0x00000000003a7805 */ /* 0x000fe2000001ff00 */
[-C--:B------:R-:W-:Y:S01]  /*0a70*/  IMAD R19, R18, R65.reuse, RZ ;  /* 0x0000004112137224 */ /* 0x080fe200078e02ff */
[----:B------:R-:W-:Y:S01]  /*0a80*/  USHF.R.S32.HI UR6, URZ, 0x6, UR6 ;  /* 0x00000006ff067899 */ /* 0x000fe20008011406 */
[----:B------:R2:W3:Y:S01]  /*0a90*/  F2I.FTZ.U32.TRUNC.NTZ R5, R4 ;  /* 0x0000000400057305 */ /* 0x0004e2000021f000 */
[----:B------:R-:W-:-:S02]  /*0aa0*/  IMAD R18, R17, R65, RZ ;  /* 0x0000004111127224 */ /* 0x000fc400078e02ff */
[-C--:B------:R-:W-:Y:S02]  /*0ab0*/  IMAD R17, R16, R65.reuse, RZ ;  /* 0x0000004110117224 */ /* 0x080fe400078e02ff */
[----:B0-----:R-:W-:Y:S01]  /*0ac0*/  VIADD R6, R0, 0xffffffe ;  /* 0x0ffffffe00067836 */ /* 0x001fe20000000000 */
[----:B------:R-:W-:Y:S01]  /*0ad0*/  SHF.R.U32.HI R0, RZ, 0x6, R66 ;  /* 0x00000006ff007819 */ /* 0x000fe20000011642 */
[-C--:B------:R-:W-:Y:S02]  /*0ae0*/  IMAD R16, R15, R65.reuse, RZ ;  /* 0x000000410f107224 */ /* 0x080fe400078e02ff */
[----:B--2---:R-:W-:Y:S01]  /*0af0*/  IMAD.MOV.U32 R4, RZ, RZ, RZ ;  /* 0x000000ffff047224 */ /* 0x004fe200078e00ff */
[----:B------:R0:W2:Y:S01]  /*0b00*/  F2I.FTZ.U32.TRUNC.NTZ R7, R6 ;  /* 0x0000000600077305 */ /* 0x0000a2000021f000 */
[-C--:B------:R-:W-:Y:S02]  /*0b10*/  IMAD R15, R14, R65.reuse, RZ ;  /* 0x000000410e0f7224 */ /* 0x080fe400078e02ff */
[----:B------:R-:W-:-:S02]  /*0b20*/  IMAD R14, R13, R65, RZ ;  /* 0x000000410d0e7224 */ /* 0x000fc400078e02ff */
[--C-:B---3--:R-:W-:Y:S02]  /*0b30*/  IMAD.MOV R8, RZ, RZ, -R5.reuse ;  /* 0x000000ffff087224 */ /* 0x108fe400078e0a05 */
[----:B------:R-:W-:Y:S02]  /*0b40*/  IMAD R13, R12, R65, RZ ;  /* 0x000000410c0d7224 */ /* 0x000fe400078e02ff */
[----:B------:R-:W-:Y:S01]  /*0b50*/  IMAD R9, R8, R31, RZ ;  /* 0x0000001f08097224 */ /* 0x000fe200078e02ff */
[----:B------:R-:W-:Y:S01]  /*0b60*/  IABS R8, R60 ;  /* 0x0000003c00087213 */ /* 0x000fe20000000000 */
[----:B0-----:R-:W-:Y:S02]  /*0b70*/  IMAD.MOV.U32 R6, RZ, RZ, RZ ;  /* 0x000000ffff067224 */ /* 0x001fe400078e00ff */
[----:B------:R-:W-:Y:S01]  /*0b80*/  IMAD.HI.U32 R5, R5, R9, R4 ;  /* 0x0000000905057227 */ /* 0x000fe200078e0004 */
[----:B------:R-:W-:-:S03]  /*0b90*/  SGXT.U32 R4, R0, 0x3 ;  /* 0x000000030004781a */ /* 0x000fc60000000000 */
[----:B--2---:R-:W-:Y:S01]  /*0ba0*/  IMAD.MOV R3, RZ, RZ, -R7 ;  /* 0x000000ffff037224 */ /* 0x004fe200078e0a07 */
[----:B------:R-:W-:Y:S01]  /*0bb0*/  LOP3.LUT R4, R61, R4, RZ, 0xfc, !PT ;  /* 0x000000043d047212 */ /* 0x000fe200078efcff */
[----:B------:R-:W-:-:S03]  /*0bc0*/  IMAD.HI.U32 R5, R5, R8, RZ ;  /* 0x0000000805057227 */ /* 0x000fc600078e00ff */
[C---:B------:R-:W-:Y:S01]  /*0bd0*/  LOP3.LUT R33, R4.reuse, 0x70, RZ, 0xfc, !PT ;  /* 0x0000007004217812 */ /* 0x040fe200078efcff */
[----:B------:R-:W-:Y:S01]  /*0be0*/  IMAD.MOV R5, RZ, RZ, -R5 ;  /* 0x000000ffff057224 */ /* 0x000fe200078e0a05 */
[C---:B------:R-:W-:Y:S01]  /*0bf0*/  LOP3.LUT R35, R4.reuse, 0x60, RZ, 0xfc, !PT ;  /* 0x0000006004237812 */ /* 0x040fe200078efcff */
[----:B------:R-:W-:Y:S01]  /*0c00*/  IMAD R3, R3, R2, RZ ;  /* 0x0000000203037224 */ /* 0x000fe200078e02ff */
[----:B------:R-:W-:Y:S01]  /*0c10*/  IABS R9, R33 ;  /* 0x0000002100097213 */ /* 0x000fe20000000000 */
[----:B------:R-:W-:Y:S01]  /*0c20*/  IMAD R8, R31, R5, R8 ;  /* 0x000000051f087224 */ /* 0x000fe200078e0208 */
[----:B------:R-:W-:Y:S01]  /*0c30*/  IABS R5, R32 ;  /* 0x0000002000057213 */ /* 0x000fe20000000000 */
[----:B------:R-:W-:Y:S01]  /*0c40*/  IMAD.HI.U32 R0, R7, R3, R6 ;  /* 0x0000000307007227 */ /* 0x000fe200078e0006 */
[----:B------:R-:W-:Y:S02]  /*0c50*/  LOP3.LUT R34, R4, 0x40, RZ, 0xfc, !PT ;  /* 0x0000004004227812 */ /* 0x000fe400078efcff */
[----:B------:R-:W-:Y:S01]  /*0c60*/  ISETP.GT.U32.AND P0, PT, R31, R8, PT ;  /* 0x000000081f00720c */ /* 0x000fe20003f04070 */
[----:B------:R-:W-:Y:S01]  /*0c70*/  IMAD.MOV.U32 R7, RZ, RZ, R5 ;  /* 0x000000ffff077224 */ /* 0x000fe200078e0005 */
[----:B------:R-:W-:Y:S01]  /*0c80*/  IABS R51, R4 ;  /* 0x0000000400337213 */ /* 0x000fe20000000000 */
[----:B------:R-:W-:-:S04]  /*0c90*/  IMAD.HI.U32 R5, R0, R9, RZ ;  /* 0x0000000900057227 */ /* 0x000fc800078e00ff */
[----:B------:R-:W-:-:S04]  /*0ca0*/  IMAD.HI.U32 R3, R0, R7, RZ ;  /* 0x0000000700037227 */ /* 0x000fc800078e00ff */
[----:B------:R-:W-:Y:S02]  /*0cb0*/  IMAD.MOV R3, RZ, RZ, -R3 ;  /* 0x000000ffff037224 */ /* 0x000fe400078e0a03 */
[----:B------:R-:W-:Y:S02]  /*0cc0*/  @!P0 IMAD.IADD R8, R8, 0x1, -R31 ;  /* 0x0000000108088824 */ /* 0x000fe400078e0a1f */
[----:B------:R-:W-:Y:S02]  /*0cd0*/  IMAD.MOV R6, RZ, RZ, -R5 ;  /* 0x000000ffff067224 */ /* 0x000fe400078e0a05 */
[----:B------:R-:W-:Y:S01]  /*0ce0*/  IMAD R5, R2, R3, R7 ;  /* 0x0000000302057224 */ /* 0x000fe200078e0207 */
[----:B------:R-:W-:Y:S01]  /*0cf0*/  ISETP.GT.U32.AND P2, PT, R31, R8, PT ;  /* 0x000000081f00720c */ /* 0x000fe20003f44070 */
[----:B------:R-:W-:-:S03]  /*0d00*/  IMAD.HI.U32 R3, R0, R29, RZ ;  /* 0x0000001d00037227 */ /* 0x000fc600078e00ff */
[C---:B------:R-:W-:Y:S01]  /*0d10*/  ISETP.GT.U32.AND P0, PT, R2.reuse, R5, PT ;  /* 0x000000050200720c */ /* 0x040fe20003f04070 */
[C---:B------:R-:W-:Y:S01]  /*0d20*/  IMAD R6, R2.reuse, R6, R9 ;  /* 0x0000000602067224 */ /* 0x040fe200078e0209 */
[----:B------:R-:W-:Y:S01]  /*0d30*/  IABS R9, R35 ;  /* 0x0000002300097213 */ /* 0x000fe20000000000 */
[----:B------:R-:W-:Y:S02]  /*0d40*/  IMAD.MOV R3, RZ, RZ, -R3 ;  /* 0x000000ffff037224 */ /* 0x000fe400078e0a03 */
[----:B------:R-:W-:Y:S01]  /*0d50*/  IMAD R12, R11, R65, RZ ;  /* 0x000000410b0c7224 */ /* 0x000fe200078e02ff */
[C---:B------:R-:W-:Y:S01]  /*0d60*/  ISETP.GT.U32.AND P1, PT, R2.reuse, R6, PT ;  /* 0x000000060200720c */ /* 0x040fe20003f24070 */
[----:B------:R-:W-:Y:S01]  /*0d70*/  IMAD R7, R2, R3, R29 ;  /* 0x0000000302077224 */ /* 0x000fe200078e021d */
[----:B------:R-:W-:Y:S01]  /*0d80*/  IABS R29, R36 ;  /* 0x00000024001d7213 */ /* 0x000fe20000000000 */
[----:B------:R-:W-:-:S04]  /*0d90*/  IMAD.HI.U32 R3, R0, R9, RZ ;  /* 0x0000000900037227 */ /* 0x000fc800078e00ff */
[----:B------:R-:W-:Y:S01]  /*0da0*/  @!P2 IMAD.IADD R8, R8, 0x1, -R31 ;  /* 0x000000010808a824 */ /* 0x000fe200078e0a1f */
[----:B------:R-:W-:Y:S01]  /*0db0*/  ISETP.GE.AND P2, PT, R32, RZ, PT ;  /* 0x000000ff2000720c */ /* 0x000fe20003f46270 */
[----:B------:R-:W-:Y:S01]  /*0dc0*/  IMAD.MOV R28, RZ, RZ, -R3 ;  /* 0x000000ffff1c7224 */ /* 0x000fe200078e0a03 */
[----:B------:R-:W-:Y:S01]  /*0dd0*/  LOP3.LUT R32, R4, 0x50, RZ, 0xfc, !PT ;  /* 0x0000005004207812 */ /* 0x000fe200078efcff */
[----:B------:R-:W-:Y:S02]  /*0de0*/  IMAD.MOV.U32 R3, RZ, RZ, R8 ;  /* 0x000000ffff037224 */ /* 0x000fe400078e0008 */
[C---:B------:R-:W-:Y:S01]  /*0df0*/  IMAD R9, R2.reuse, R28, R9 ;  /* 0x0000001c02097224 */ /* 0x040fe200078e0209 */
[----:B------:R-:W-:Y:S01]  /*0e00*/  IABS R31, R32 ;  /* 0x00000020001f7213 */ /* 0x000fe20000000000 */
[----:B------:R-:W-:Y:S01]  /*0e10*/  @!P4 IMAD.MOV R3, RZ, RZ, -R3 ;  /* 0x000000ffff03c224 */ /* 0x000fe200078e0a03 */
[----:B------:R-:W-:Y:S01]  /*0e20*/  ISETP.GT.U32.AND P4, PT, R2, R7, PT ;  /* 0x000000070200720c */ /* 0x000fe20003f84070 */
[----:B------:R-:W-:Y:S01]  /*0e30*/  IMAD.HI.U32 R8, R0, R29, RZ ;  /* 0x0000001d00087227 */ /* 0x000fe200078e00ff */
[----:B------:R-:W-:-:S02]  /*0e40*/  @!P5 LOP3.LUT R3, RZ, R26, RZ, 0x33, !PT ;  /* 0x0000001aff03d212 */ /* 0x000fc400078e33ff */
[C---:B------:R-:W-:Y:S01]  /*0e50*/  ISETP.GT.U32.AND P5, PT, R2.reuse, R9, PT ;  /* 0x000000090200720c */ /* 0x040fe20003fa4070 */
[----:B------:R-:W-:Y:S02]  /*0e60*/  IMAD.MOV R26, RZ, RZ, -R8 ;  /* 0x000000ffff1a7224 */ /* 0x000fe400078e0a08 */
[--C-:B------:R-:W-:Y:S02]  /*0e70*/  @!P0 IMAD.IADD R5, R5, 0x1, -R2.reuse ;  /* 0x0000000105058824 */ /* 0x100fe400078e0a02 */
[----:B------:R-:W-:Y:S02]  /*0e80*/  IMAD R29, R2, R26, R29 ;  /* 0x0000001a021d7224 */ /* 0x000fe400078e021d */
[--C-:B------:R-:W-:Y:S01]  /*0e90*/  @!P1 IMAD.IADD R6, R6, 0x1, -R2.reuse ;  /* 0x0000000106069824 */ /* 0x100fe200078e0a02 */
[----:B------:R-:W-:Y:S01]  /*0ea0*/  ISETP.GT.U32.AND P3, PT, R2, R5, PT ;  /* 0x000000050200720c */ /* 0x000fe20003f64070 */
[--C-:B------:R-:W-:Y:S01]  /*0eb0*/  @!P4 IMAD.IADD R7, R7, 0x1, -R2.reuse ;  /* 0x000000010707c824 */ /* 0x100fe200078e0a02 */
[----:B------:R-:W-:Y:S01]  /*0ec0*/  ISETP.GE.AND P1, PT, R36, RZ, PT ;  /* 0x000000ff2400720c */ /* 0x000fe20003f26270 */
[----:B------:R-:W-:Y:S01]  /*0ed0*/  VIADD R8, R30, 0x48 ;  /* 0x000000481e087836 */ /* 0x000fe20000000000 */
[C---:B------:R-:W-:Y:S01]  /*0ee0*/  ISETP.GT.U32.AND P0, PT, R2.reuse, R6, PT ;  /* 0x000000060200720c */ /* 0x040fe20003f04070 */
[--C-:B------:R-:W-:Y:S01]  /*0ef0*/  @!P5 IMAD.IADD R9, R9, 0x1, -R2.reuse ;  /* 0x000000010909d824 */ /* 0x100fe200078e0a02 */
[----:B------:R-:W-:Y:S01]  /*0f00*/  ISETP.GT.U32.AND P5, PT, R2, R7, PT ;  /* 0x000000070200720c */ /* 0x000fe20003fa4070 */
[----:B------:R-:W-:Y:S01]  /*0f10*/  VIADD R26, R30, 0x38 ;  /* 0x000000381e1a7836 */ /* 0x000fe20000000000 */
[----:B------:R-:W-:Y:S01]  /*0f20*/  ISETP.GE.AND P4, PT, R8, RZ, PT ;  /* 0x000000ff0800720c */ /* 0x000fe20003f86270 */
[-C--:B------:R-:W-:Y:S01]  /*0f30*/  IMAD R11, R10, R65.reuse, RZ ;  /* 0x000000410a0b7224 */ /* 0x080fe200078e02ff */
[----:B------:R-:W-:Y:S01]  /*0f40*/  LOP3.LUT R36, R4, 0x20, RZ, 0xfc, !PT ;  /* 0x0000002004247812 */ /* 0x000fe200078efcff */
[-C--:B------:R-:W-:Y:S01]  /*0f50*/  IMAD R25, R25, R65.reuse, RZ ;  /* 0x0000004119197224 */ /* 0x080fe200078e02ff */
[----:B------:R-:W-:Y:S01]  /*0f60*/  IABS R37, R26 ;  /* 0x0000001a00257213 */ /* 0x000fe20000000000 */
[----:B------:R-:W-:Y:S01]  /*0f70*/  @!P3 IMAD.IADD R5, R5, 0x1, -R2 ;  /* 0x000000010505b824 */ /* 0x000fe200078e0a02 */
[----:B------:R-:W-:Y:S01]  /*0f80*/  ISETP.GE.AND P3, PT, R33, RZ, PT ;  /* 0x000000ff2100720c */ /* 0x000fe20003f66270 */
[----:B------:R-:W-:Y:S01]  /*0f90*/  IMAD R24, R24, R65, RZ ;  /* 0x0000004118187224 */ /* 0x000fe200078e02ff */
[----:B------:R-:W-:Y:S01]  /*0fa0*/  IABS R33, R8 ;  /* 0x0000000800217213 */ /* 0x000fe20000000000 */
[----:B------:R-:W-:Y:S01]  /*0fb0*/  IMAD.HI.U32 R8, R0, R31, RZ ;  /* 0x0000001f00087227 */ /* 0x000fe200078e00ff */
[----:B------:R-:W-:-:S03]  /*0fc0*/  IABS R43, R36 ;  /* 0x00000024002b7213 */ /* 0x000fc60000000000 */
[----:B------:R-:W-:Y:S01]  /*0fd0*/  @!P5 IMAD.IADD R7, R7, 0x1, -R2 ;  /* 0x000000010707d824 */ /* 0x000fe200078e0a02 */
[C---:B------:R-:W-:Y:S01]  /*0fe0*/  ISETP.GT.U32.AND P5, PT, R2.reuse, R29, PT ;  /* 0x0000001d0200720c */ /* 0x040fe20003fa4070 */
[----:B------:R-:W-:Y:S01]  /*0ff0*/  @!P2 IMAD.MOV R5, RZ, RZ, -R5 ;  /* 0x000000ffff05a224 */ /* 0x000fe200078e0a05 */
[----:B------:R-:W-:Y:S01]  /*1000*/  ISETP.GT.U32.AND P2, PT, R2, R9, PT ;  /* 0x000000090200720c */ /* 0x000fe20003f44070 */
[----:B------:R-:W-:Y:S02]  /*1010*/  IMAD.MOV R28, RZ, RZ, -R8 ;  /* 0x000000ffff1c7224 */ /* 0x000fe400078e0a08 */
[----:B------:R-:W-:-:S04]  /*1020*/  IMAD.HI.U32 R8, R0, R33, RZ ;  /* 0x0000002100087227 */ /* 0x000fc800078e00ff */
[--C-:B------:R-:W-:Y:S01]  /*1030*/  @!P0 IMAD.IADD R6, R6, 0x1, -R2.reuse ;  /* 0x0000000106068824 */ /* 0x100fe200078e0a02 */
[----:B------:R-:W-:Y:S01]  /*1040*/  ISETP.GE.AND P0, PT, R35, RZ, PT ;  /* 0x000000ff2300720c */ /* 0x000fe20003f06270 */
[C---:B------:R-:W-:Y:S01]  /*1050*/  IMAD R31, R2.reuse, R28, R31 ;  /* 0x0000001c021f7224 */ /* 0x040fe200078e021f */
[----:B------:R-:W-:Y:S01]  /*1060*/  IABS R35, R34 ;  /* 0x0000002200237213 */ /* 0x000fe20000000000 */
[----:B------:R-:W-:Y:S02]  /*1070*/  @!P5 IMAD.IADD R29, R29, 0x1, -R2 ;  /* 0x000000011d1dd824 */ /* 0x000fe400078e0a02 */
[----:B------:R-:W-:Y:S02]  /*1080*/  IMAD.MOV R8, RZ, RZ, -R8 ;  /* 0x000000ffff087224 */ /* 0x000fe400078e0a08 */
[----:B------:R-:W-:Y:S01]  /*1090*/  @!P3 IMAD.MOV R6, RZ, RZ, -R6 ;  /* 0x000000ffff06b224 */ /* 0x000fe200078e0a06 */
[C---:B------:R-:W-:Y:S01]  /*10a0*/  ISETP.GT.U32.AND P5, PT, R2.reuse, R29, PT ;  /* 0x0000001d0200720c */ /* 0x040fe20003fa4070 */
[----:B------:R-:W-:Y:S01]  /*10b0*/  IMAD R33, R2, R8, R33 ;  /* 0x0000000802217224 */ /* 0x000fe200078e0221 */
[----:B------:R-:W-:Y:S01]  /*10c0*/  ISETP.GE.AND P3, PT, R26, RZ, PT ;  /* 0x000000ff1a00720c */ /* 0x000fe20003f66270 */
[----:B------:R-:W-:Y:S01]  /*10d0*/  @!P6 IMAD.MOV R7, RZ, RZ, -R7 ;  /* 0x000000ffff07e224 */ /* 0x000fe200078e0a07 */
[----:B------:R-:W-:Y:S01]  /*10e0*/  ISETP.GT.U32.AND P6, PT, R2, R31, PT ;  /* 0x0000001f0200720c */ /* 0x000fe20003fc4070 */
[----:B------:R-:W-:-:S04]  /*10f0*/  IMAD.HI.U32 R26, R0, R35, RZ ;  /* 0x00000023001a7227 */ /* 0x000fc800078e00ff */
[----:B------:R-:W-:Y:S01]  /*1100*/  @!P2 IMAD.IADD R9, R9, 0x1, -R2 ;  /* 0x000000010909a824 */ /* 0x000fe200078e0a02 */
[----:B------:R-:W-:Y:S01]  /*1110*/  ISETP.GE.AND P2, PT, R32, RZ, PT ;  /* 0x000000ff2000720c */ /* 0x000fe20003f46270 */
[----:B------:R-:W-:Y:S01]  /*1120*/  IMAD.MOV R26, RZ, RZ, -R26 ;  /* 0x000000ffff1a7224 */ /* 0x000fe200078e0a1a */
[----:B------:R-:W-:Y:S01]  /*1130*/  LOP3.LUT R32, R4, 0x30, RZ, 0xfc, !PT ;  /* 0x0000003004207812 */ /* 0x000fe200078efcff */
[--C-:B------:R-:W-:Y:S01]  /*1140*/  @!P5 IMAD.IADD R29, R29, 0x1, -R2.reuse ;  /* 0x000000011d1dd824 */ /* 0x100fe200078e0a02 */
[C---:B------:R-:W-:Y:S01]  /*1150*/  ISETP.GT.U32.AND P5, PT, R2.reuse, R33, PT ;  /* 0x000000210200720c */ /* 0x040fe20003fa4070 */
[----:B------:R-:W-:Y:S01]  /*1160*/  IMAD R35, R2, R26, R35 ;  /* 0x0000001a02237224 */ /* 0x000fe200078e0223 */
[----:B------:R-:W-:Y:S01]  /*1170*/  IABS R39, R32 ;  /* 0x0000002000277213 */ /* 0x000fe20000000000 */
[----:B------:R-:W-:Y:S02]  /*1180*/  @!P6 IMAD.IADD R31, R31, 0x1, -R2 ;  /* 0x000000011f1fe824 */ /* 0x000fe400078e0a02 */
[----:B------:R-:W-:Y:S01]  /*1190*/  VIADD R26, R30, 0x28 ;  /* 0x000000281e1a7836 */ /* 0x000fe20000000000 */
[----:B------:R-:W-:Y:S01]  /*11a0*/  ISETP.GT.U32.AND P6, PT, R2, R35, PT ;  /* 0x000000230200720c */ /* 0x000fe20003fc4070 */
[----:B------:R-:W-:-:S02]  /*11b0*/  IMAD.MOV.U32 R8, RZ, RZ, R9 ;  /* 0x000000ffff087224 */ /* 0x000fc400078e0009 */
[----:B------:R-:W-:Y:S01]  /*11c0*/  IMAD.HI.U32 R9, R0, R39, RZ ;  /* 0x0000002700097227 */ /* 0x000fe200078e00ff */
[----:B------:R-:W-:-:S03]  /*11d0*/  IABS R41, R26 ;  /* 0x0000001a00297213 */ /* 0x000fc60000000000 */
[----:B------:R-:W-:Y:S01]  /*11e0*/  @!P5 IMAD.IADD R33, R33, 0x1, -R2 ;  /* 0x000000012121d824 */ /* 0x000fe200078e0a02 */
[----:B------:R-:W-:Y:S01]  /*11f0*/  ISETP.GT.U32.AND P5, PT, R2, R31, PT ;  /* 0x0000001f0200720c */ /* 0x000fe20003fa4070 */
[----:B------:R-:W-:-:S04]  /*1200*/  IMAD.HI.U32 R28, R0, R37, RZ ;  /* 0x00000025001c7227 */ /* 0x000fc800078e00ff */
[----:B------:R-:W-:Y:S02]  /*1210*/  IMAD.MOV R9, RZ, RZ, -R9 ;  /* 0x000000ffff097224 */ /* 0x000fe400078e0a09 */
[----:B------:R-:W-:Y:S02]  /*1220*/  IMAD.MOV R28, RZ, RZ, -R28 ;  /* 0x000000ffff1c7224 */ /* 0x000fe400078e0a1c */
[----:B------:R-:W-:Y:S02]  /*1230*/  IMAD R39, R2, R9, R39 ;  /* 0x0000000902277224 */ /* 0x000fe400078e0227 */
[----:B------:R-:W-:-:S04]  /*1240*/  IMAD.HI.U32 R9, R0, R41, RZ ;  /* 0x0000002900097227 */ /* 0x000fc800078e00ff */
[C---:B------:R-:W-:Y:S02]  /*1250*/  IMAD R37, R2.reuse, R28, R37 ;  /* 0x0000001c02257224 */ /* 0x040fe400078e0225 */
[--C-:B------:R-:W-:Y:S02]  /*1260*/  @!P6 IMAD.IADD R35, R35, 0x1, -R2.reuse ;  /* 0x000000012323e824 */ /* 0x100fe400078e0a02 */
[----:B------:R-:W-:Y:S02]  /*1270*/  IMAD.MOV R9, RZ, RZ, -R9 ;  /* 0x000000ffff097224 */ /* 0x000fe400078e0a09 */
[----:B------:R-:W-:Y:S01]  /*1280*/  @!P5 IMAD.IADD R31, R31, 0x1, -R2 ;  /* 0x000000011f1fd824 */ /* 0x000fe200078e0a02 */
[C---:B------:R-:W-:Y:S01]  /*1290*/  ISETP.GT.U32.AND P6, PT, R2.reuse, R35, PT ;  /* 0x000000230200720c */ /* 0x040fe20003fc4070 */
[C---:B------:R-:W-:Y:S01]  /*12a0*/  IMAD R41, R2.reuse, R9, R41 ;  /* 0x0000000902297224 */ /* 0x040fe200078e0229 */
[----:B------:R-:W-:Y:S01]  /*12b0*/  ISETP.GT.U32.AND P5, PT, R2, R37, PT ;  /* 0x000000250200720c */ /* 0x000fe20003fa4070 */
[----:B------:R-:W-:-:S04]  /*12c0*/  IMAD.HI.U32 R9, R0, R43, RZ ;  /* 0x0000002b00097227 */ /* 0x000fc800078e00ff */
[----:B------:R-:W-:Y:S01]  /*12d0*/  @!P2 IMAD.MOV R31, RZ, RZ, -R31 ;  /* 0x000000ffff1fa224 */ /* 0x000fe200078e0a1f */
[----:B------:R-:W-:Y:S01]  /*12e0*/  ISETP.GT.U32.AND P2, PT, R2, R39, PT ;  /* 0x000000270200720c */ /* 0x000fe20003f44070 */
[----:B------:R-:W-:Y:S02]  /*12f0*/  VIADD R28, R30, 0x8 ;  /* 0x000000081e1c7836 */ /* 0x000fe40000000000 */
[----:B------:R-:W-:Y:S02]  /*1300*/  IMAD.MOV R30, RZ, RZ, -R9 ;  /* 0x000000ffff1e7224 */ /* 0x000fe400078e0a09 */
[----:B------:R-:W-:Y:S01]  /*1310*/  @!P0 IMAD.MOV R8, RZ, RZ, -R8 ;  /* 0x000000ffff088224 */ /* 0x000fe200078e0a08 */
[----:B------:R-:W-:Y:S01]  /*1320*/  ISETP.GE.AND P0, PT, R26, RZ, PT ;  /* 0x000000ff1a00720c */ /* 0x000fe20003f06270 */
[C---:B------:R-:W-:Y:S01]  /*1330*/  IMAD R43, R2.reuse, R30, R43 ;  /* 0x0000001e022b7224 */ /* 0x040fe200078e022b */
[----:B------:R-:W-:Y:S01]  /*1340*/  IABS R49, R28 ;  /* 0x0000001c00317213 */ /* 0x000fe20000000000 */
[----:B------:R-:W-:Y:S01]  /*1350*/  @!P1 IMAD.MOV R29, RZ, RZ, -R29 ;  /* 0x000000ffff1d9224 */ /* 0x000fe200078e0a1d */
[C---:B------:R-:W-:Y:S01]  /*1360*/  ISETP.GT.U32.AND P1, PT, R2.reuse, R33, PT ;  /* 0x000000210200720c */ /* 0x040fe20003f24070 */
[--C-:B------:R-:W-:Y:S01]  /*1370*/  @!P6 IMAD.IADD R35, R35, 0x1, -R2.reuse ;  /* 0x000000012323e824 */ /* 0x100fe200078e0a02 */
[----:B------:R-:W-:Y:S01]  /*1380*/  ISETP.GT.U32.AND P6, PT, R2, R43, PT ;  /* 0x0000002b0200720c */ /* 0x000fe20003fc4070 */
[----:B------:R-:W-:Y:S01]  /*1390*/  @!P5 IMAD.IADD R37, R37, 0x1, -R2 ;  /* 0x000000012525d824 */ /* 0x000fe200078e0a02 */
[----:B------:R-:W-:Y:S01]  /*13a0*/  ISETP.GE.AND P5, PT, R34, RZ, PT ;  /* 0x000000ff2200720c */ /* 0x000fe20003fa6270 */
[----:B------:R-:W-:Y:S01]  /*13b0*/  IMAD.HI.U32 R26, R0, R45, RZ ;  /* 0x0000002d001a7227 */ /* 0x000fe200078e00ff */
[----:B------:R-:W-:-:S03]  /*13c0*/  LOP3.LUT R30, R4, 0x10, RZ, 0xfc, !PT ;  /* 0x00000010041e7812 */ /* 0x000fc600078efcff */
[----:B------:R-:W-:Y:S01]  /*13d0*/  @!P2 IMAD.IADD R39, R39, 0x1, -R2 ;  /* 0x000000012727a824 */ /* 0x000fe200078e0a02 */
[----:B------:R-:W-:Y:S01]  /*13e0*/  ISETP.GT.U32.AND P2, PT, R2, R37, PT ;  /* 0x000000250200720c */ /* 0x000fe20003f44070 */
[----:B------:R-:W-:Y:S01]  /*13f0*/  IMAD.HI.U32 R9, R0, R49, RZ ;  /* 0x0000003100097227 */ /* 0x000fe200078e00ff */
[----:B------:R-:W-:-:S03]  /*1400*/  IABS R47, R30 ;  /* 0x0000001e002f7213 */ /* 0x000fc60000000000 */
[----:B------:R-:W-:Y:S02]  /*1410*/  IMAD.MOV R26, RZ, RZ, -R26 ;  /* 0x000000ffff1a7224 */ /* 0x000fe400078e0a1a */
[----:B------:R-:W-:Y:S02]  /*1420*/  IMAD.MOV R9, RZ, RZ, -R9 ;  /* 0x000000ffff097224 */ /* 0x000fe400078e0a09 */
[C---:B------:R-:W-:Y:S02]  /*1430*/  IMAD R45, R2.reuse, R26, R45 ;  /* 0x0000001a022d7224 */ /* 0x040fe400078e022d */
[--C-:B------:R-:W-:Y:S01]  /*1440*/  @!P1 IMAD.IADD R33, R33, 0x1, -R2.reuse ;  /* 0x0000000121219824 */ /* 0x100fe200078e0a02 */
[C---:B------:R-:W-:Y:S01]  /*1450*/  ISETP.GT.U32.AND P1, PT, R2.reuse, R41, PT ;  /* 0x000000290200720c */ /* 0x040fe20003f24070 */
[----:B------:R-:W-:Y:S02]  /*1460*/  IMAD R49, R2, R9, R49 ;  /* 0x0000000902317224 */ /* 0x000fe400078e0231 */
[----:B------:R-:W-:-:S02]  /*1470*/  @!P6 IMAD.IADD R43, R43, 0x1, -R2 ;  /* 0x000000012b2be824 */ /* 0x000fc400078e0a02 */
[----:B------:R-:W-:Y:S01]  /*1480*/  @!P5 IMAD.MOV R35, RZ, RZ, -R35 ;  /* 0x000000ffff23d224 */ /* 0x000fe200078e0a23 */
[----:B------:R-:W-:Y:S01]  /*1490*/  ISETP.GT.U32.AND P5, PT, R2, R45, PT ;  /* 0x0000002d0200720c */ /* 0x000fe20003fa4070 */
[----:B------:R-:W-:-:S04]  /*14a0*/  IMAD.HI.U32 R9, R0, R51, RZ ;  /* 0x0000003300097227 */ /* 0x000fc800078e00ff */
[----:B------:R-:W-:Y:S01]  /*14b0*/  @!P4 IMAD.MOV R33, RZ, RZ, -R33 ;  /* 0x000000ffff21c224 */ /* 0x000fe200078e0a21 */
[C---:B------:R-:W-:Y:S01]  /*14c0*/  ISETP.GT.U32.AND P4, PT, R2.reuse, R43, PT ;  /* 0x0000002b0200720c */ /* 0x040fe20003f84070 */
[----:B------:R-:W-:Y:S01]  /*14d0*/  @!P2 IMAD.IADD R37, R37, 0x1, -R2 ;  /* 0x000000012525a824 */ /* 0x000fe200078e0a02 */
[----:B------:R-:W-:Y:S01]  /*14e0*/  ISETP.GT.U32.AND P2, PT, R2, R49, PT ;  /* 0x000000310200720c */ /* 0x000fe20003f44070 */
[----:B------:R-:W-:-:S04]  /*14f0*/  IMAD.HI.U32 R0, R0, R47, RZ ;  /* 0x0000002f00007227 */ /* 0x000fc800078e00ff */
[----:B------:R-:W-:Y:S02]  /*1500*/  IMAD.MOV R9, RZ, RZ, -R9 ;  /* 0x000000ffff097224 */ /* 0x000fe400078e0a09 */
[----:B------:R-:W-:Y:S02]  /*1510*/  IMAD.MOV R0, RZ, RZ, -R0 ;  /* 0x000000ffff007224 */ /* 0x000fe400078e0a00 */
[----:B------:R-:W-:Y:S01]  /*1520*/  IMAD R51, R2, R9, R51 ;  /* 0x0000000902337224 */ /* 0x000fe200078e0233 */
[----:B------:R-:W-:Y:S01]  /*1530*/  LOP3.LUT R9, R66, 0x180, RZ, 0xc0, !PT ;  /* 0x0000018042097812 */ /* 0x000fe200078ec0ff */
[--C-:B------:R-:W-:Y:S01]  /*1540*/  @!P1 IMAD.IADD R41, R41, 0x1, -R2.reuse ;  /* 0x0000000129299824 */ /* 0x100fe200078e0a02 */
[C---:B------:R-:W-:Y:S01]  /*1550*/  ISETP.GT.U32.AND P1, PT, R2.reuse, R39, PT ;  /* 0x000000270200720c */ /* 0x040fe20003f24070 */
[----:B------:R-:W-:Y:S01]  /*1560*/  IMAD R47, R2, R0, R47 ;  /* 0x00000000022f7224 */ /* 0x000fe200078e022f */
[----:B------:R-:W-:Y:S01]  /*1570*/  LOP3.LUT R0, R66, 0x3, RZ, 0xc0, !PT ;  /* 0x0000000342007812 */ /* 0x000fe200078ec0ff */
[--C-:B------:R-:W-:Y:S01]  /*1580*/  @!P5 IMAD.IADD R45, R45, 0x1, -R2.reuse ;  /* 0x000000012d2dd824 */ /* 0x100fe200078e0a02 */
[----:B------:R-:W-:Y:S01]  /*1590*/  ISETP.GT.U32.AND P5, PT, R2, R51, PT ;  /* 0x000000330200720c */ /* 0x000fe20003fa4070 */
[--C-:B------:R-:W-:Y:S01]  /*15a0*/  @!P4 IMAD.IADD R43, R43, 0x1, -R2.reuse ;  /* 0x000000012b2bc824 */ /* 0x100fe200078e0a02 */
[----:B------:R-:W-:Y:S01]  /*15b0*/  ISETP.GE.AND P4, PT, R32, RZ, PT ;  /* 0x000000ff2000720c */ /* 0x000fe20003f86270 */
[--C-:B------:R-:W-:Y:S01]  /*15c0*/  @!P2 IMAD.IADD R49, R49, 0x1, -R2.reuse ;  /* 0x000000013131a824 */ /* 0x100fe200078e0a02 */
[C---:B------:R-:W-:Y:S01]  /*15d0*/  ISETP.GT.U32.AND P2, PT, R2.reuse, R47, PT ;  /* 0x0000002f0200720c */ /* 0x040fe20003f44070 */
[----:B------:R-:W-:Y:S01]  /*15e0*/  @!P3 IMAD.MOV R37, RZ, RZ, -R37 ;  /* 0x000000ffff25b224 */ /* 0x000fe200078e0a25 */
[----:B------:R-:W-:Y:S01]  /*15f0*/  ISETP.GT.U32.AND P6, PT, R2, R41, PT ;  /* 0x000000290200720c */ /* 0x000fe20003fc4070 */
[----:B------:R-:W-:Y:S01]  /*1600*/  IMAD.SHL.U32 R26, R66, 0x10, RZ ;  /* 0x00000010421a7824 */ /* 0x000fe200078e00ff */
[----:B------:R-:W-:Y:S01]  /*1610*/  SHF.R.U32.HI R64, RZ, 0x4, R9 ;  /* 0x00000004ff407819 */ /* 0x000fe20000011609 */
[--C-:B------:R-:W-:Y:S01]  /*1620*/  @!P1 IMAD.IADD R39, R39, 0x1, -R2.reuse ;  /* 0x0000000127279824 */ /* 0x100fe200078e0a02 */
[----:B------:R-:W-:Y:S01]  /*1630*/  ISETP.GE.AND P1, PT, R38, RZ, PT ;  /* 0x000000ff2600720c */ /* 0x000fe20003f26270 */
[----:B------:R-:W-:Y:S01]  /*1640*/  IMAD R0, R0, 0x220, RZ ;  /* 0x0000022000007824 */ /* 0x000fe200078e02ff */
[----:B------:R-:W-:Y:S01]  /*1650*/  LOP3.LUT R55, R26, 0x600, RZ, 0xc0, !PT ;  /* 0x000006001a377812 */ /* 0x000fe200078ec0ff */
[--C-:B------:R-:W-:Y:S01]  /*1660*/  @!P5 IMAD.IADD R51, R51, 0x1, -R2.reuse ;  /* 0x000000013333d824 */ /* 0x100fe200078e0a02 */
[C---:B------:R-:W-:Y:S01]  /*1670*/  ISETP.GT.U32.AND P5, PT, R2.reuse, R45, PT ;  /* 0x0000002d0200720c */ /* 0x040fe20003fa4070 */
[----:B------:R-:W-:Y:S01]  /*1680*/  @!P4 IMAD.MOV R39, RZ, RZ, -R39 ;  /* 0x000000ffff27c224 */ /* 0x000fe200078e0a27 */
[----:B------:R-:W-:Y:S01]  /*1690*/  SHF.R.U32.HI R26, RZ, 0x3, R9 ;  /* 0x00000003ff1a7819 */ /* 0x000fe20000011609 */
[--C-:B------:R-:W-:Y:S01]  /*16a0*/  @!P2 IMAD.IADD R47, R47, 0x1, -R2.reuse ;  /* 0x000000012f2fa824 */ /* 0x100fe200078e0a02 */
[C---:B------:R-:W-:Y:S01]  /*16b0*/  ISETP.GT.U32.AND P2, PT, R2.reuse, R49, PT ;  /* 0x000000310200720c */ /* 0x040fe20003f44070 */
[----:B------:R-:W-:Y:S01]  /*16c0*/  @!P6 IMAD.IADD R41, R41, 0x1, -R2 ;  /* 0x000000012929e824 */ /* 0x000fe200078e0a02 */
[----:B------:R-:W-:-:S02]  /*16d0*/  ISETP.GT.U32.AND P4, PT, R2, R51, PT ;  /* 0x000000330200720c */ /* 0x000fc40003f84070 */
[----:B------:R-:W-:Y:S01]  /*16e0*/  ISETP.GT.U32.AND P3, PT, R2, R47, PT ;  /* 0x0000002f0200720c */ /* 0x000fe20003f64070 */
[----:B------:R-:W-:Y:S01]  /*16f0*/  @!P0 IMAD.MOV R41, RZ, RZ, -R41 ;  /* 0x000000ffff298224 */ /* 0x000fe200078e0a29 */
[----:B------:R-:W-:Y:S02]  /*1700*/  ISETP.GE.AND P6, PT, R28, RZ, PT ;  /* 0x000000ff1c00720c */ /* 0x000fe40003fc6270 */
[----:B------:R-:W-:Y:S01]  /*1710*/  LOP3.LUT R28, R44, 0x1c0, RZ, 0xc0, !PT ;  /* 0x000001c02c1c7812 */ /* 0x000fe200078ec0ff */
[----:B------:R-:W-:Y:S01]  /*1720*/  @!P5 IMAD.IADD R45, R45, 0x1, -R2 ;  /* 0x000000012d2dd824 */ /* 0x000fe200078e0a02 */
[----:B------:R-:W-:Y:S02]  /*1730*/  ISETP.GE.AND P5, PT, R4, RZ, PT ;  /* 0x000000ff0400720c */ /* 0x000fe40003fa6270 */
[----:B------:R-:W-:Y:S01]  /*1740*/  IADD3 R55, PT, PT, R55, UR5, R28 ;  /* 0x0000000537377c10 */ /* 0x000fe2000fffe01c */
[--C-:B------:R-:W-:Y:S01]  /*1750*/  @!P2 IMAD.IADD R49, R49, 0x1, -R2.reuse ;  /* 0x000000013131a824 */ /* 0x100fe200078e0a02 */
[----:B------:R-:W-:Y:S01]  /*1760*/  ISETP.GE.AND P2, PT, R36, RZ, PT ;  /* 0x000000ff2400720c */ /* 0x000fe20003f46270 */
[--C-:B------:R-:W-:Y:S01]  /*1770*/  @!P4 IMAD.IADD R51, R51, 0x1, -R2.reuse ;  /* 0x000000013333c824 */ /* 0x100fe200078e0a02 */
[----:B------:R-:W-:Y:S01]  /*1780*/  ISETP.GE.AND P4, PT, R30, RZ, PT ;  /* 0x000000ff1e00720c */ /* 0x000fe20003f86270 */
[----:B------:R-:W-:Y:S01]  /*1790*/  @!P3 IMAD.IADD R47, R47, 0x1, -R2 ;  /* 0x000000012f2fb824 */ /* 0x000fe200078e0a02 */
[----:B------:R-:W-:Y:S01]  /*17a0*/  ISETP.NE.AND P3, PT, R27, RZ, PT ;  /* 0x000000ff1b00720c */ /* 0x000fe20003f65270 */
[----:B------:R-:W-:Y:S01]  /*17b0*/  @!P1 IMAD.MOV R45, RZ, RZ, -R45 ;  /* 0x000000ffff2d9224 */ /* 0x000fe200078e0a2d */
[----:B------:R-:W-:Y:S01]  /*17c0*/  LOP3.LUT R27, RZ, R27, RZ, 0x33, !PT ;  /* 0x0000001bff1b7212 */ /* 0x000fe200078e33ff */
[----:B------:R-:W-:Y:S01]  /*17d0*/  @!P6 IMAD.MOV R49, RZ, RZ, -R49 ;  /* 0x000000ffff31e224 */ /* 0x000fe200078e0a31 */
[----:B------:R-:W-:Y:S01]  /*17e0*/  LOP3.LUT R10, R64, 0x1ff, R66, 0x78, !PT ;  /* 0x000001ff400a7812 */ /* 0x000fe200078e7842 */
[----:B------:R-:W-:Y:S01]  /*17f0*/  @!P5 IMAD.MOV R51, RZ, RZ, -R51 ;  /* 0x000000ffff33d224 */ /* 0x000fe200078e0a33 */
[----:B------:R-:W-:Y:S01]  /*1800*/  SEL R6, R27, R6, !P3 ;  /* 0x000000061b067207 */ /* 0x000fe20005800000 */
[----:B-----5:R-:W-:Y:S01]  /*1810*/  IMAD R28, R3, UR11, RZ ;  /* 0x0000000b031c7c24 */ /* 0x020fe2000f8e02ff */
[C---:B------:R-:W-:Y:S01]  /*1820*/  SEL R37, R27.reuse, R37, !P3 ;  /* 0x000000251b257207 */ /* 0x040fe20005800000 */
[----:B------:R-:W-:Y:S01]  /*1830*/  @!P2 IMAD.MOV R43, RZ, RZ, -R43 ;  /* 0x000000ffff2ba224 */ /* 0x000fe200078e0a2b */
[C---:B------:R-:W-:Y:S01]  /*1840*/  SEL R5, R27.reuse, R5, !P3 ;  /* 0x000000051b057207 */ /* 0x040fe20005800000 */
[----:B------:R-:W-:Y:S01]  /*1850*/  @!P4 IMAD.MOV R47, RZ, RZ, -R47 ;  /* 0x000000ffff2fc224 */ /* 0x000fe200078e0a2f */
[C---:B------:R-:W-:Y:S01]  /*1860*/  SEL R7, R27.reuse, R7, !P3 ;  /* 0x000000071b077207 */ /* 0x040fe20005800000 */
[----:B-1----:R-:W-:Y:S01]  /*1870*/  IMAD R6, R6, UR10, RZ ;  /* 0x0000000a06067c24 */ /* 0x002fe2000f8e02ff */
[----:B------:R-:W-:Y:S01]  /*1880*/  SEL R8, R27, R8, !P3 ;  /* 0x000000081b087207 */ /* 0x000fe20005800000 */
[----:B------:R-:W-:Y:S01]  /*1890*/  IMAD R37, R37, UR10, RZ ;  /* 0x0000000a25257c24 */ /* 0x000fe2000f8e02ff */
[----:B------:R-:W-:Y:S01]  /*18a0*/  SEL R29, R27, R29, !P3 ;  /* 0x0000001d1b1d7207 */ /* 0x000fe20005800000 */
[----:B------:R-:W-:Y:S01]  /*18b0*/  IMAD R5, R5, UR10, RZ ;  /* 0x0000000a05057c24 */ /* 0x000fe2000f8e02ff */
[----:B------:R-:W-:Y:S01]  /*18c0*/  SEL R31, R27, R31, !P3 ;  /* 0x0000001f1b1f7207 */ /* 0x000fe20005800000 */
[----:B------:R-:W-:Y:S01]  /*18d0*/  IMAD R7, R7, UR10, RZ ;  /* 0x0000000a07077c24 */ /* 0x000fe2000f8e02ff */
[C---:B------:R-:W-:Y:S01]  /*18e0*/  SEL R33, R27.reuse, R33, !P3 ;  /* 0x000000211b217207 */ /* 0x040fe20005800000 */
[----:B------:R-:W-:Y:S01]  /*18f0*/  IMAD R8, R8, UR10, RZ ;  /* 0x0000000a08087c24 */ /* 0x000fe2000f8e02ff */
[----:B------:R-:W-:Y:S01]  /*1900*/  SEL R35, R27, R35, !P3 ;  /* 0x000000231b237207 */ /* 0x000fe20005800000 */
        /* <DEDUP_REMOVED lines=15> */
[----:B------:R-:W-:Y:S01]  /*1a00*/  SHF.R.S32.HI R69, RZ, 0x1f, R6 ;  /* 0x0000001fff457819 */ /* 0x000fe20000011406 */
[----:B------:R-:W-:Y:S01]  /*1a10*/  IMAD R49, R49, UR10, RZ ;  /* 0x0000000a31317c24 */ /* 0x000fe2000f8e02ff */
[----:B----4-:R-:W-:Y:S01]  /*1a20*/  IADD3 R70, P2, PT, R6, UR14, RZ ;  /* 0x0000000e06467c10 */ /* 0x010fe2000ff5e0ff */
[----:B------:R-:W-:Y:S01]  /*1a30*/  IMAD R47, R47, UR10, RZ ;  /* 0x0000000a2f2f7c24 */ /* 0x000fe2000f8e02ff */
[----:B------:R-:W-:Y:S01]  /*1a40*/  SHF.R.S32.HI R99, RZ, 0x1f, R37 ;  /* 0x0000001fff637819 */ /* 0x000fe20000011425 */
[----:B------:R-:W-:Y:S01]  /*1a50*/  IMAD R27, R27, UR10, RZ ;  /* 0x0000000a1b1b7c24 */ /* 0x000fe2000f8e02ff */
[----:B------:R-:W0:Y:S01]  /*1a60*/  LDCU UR10, c[0x0][0x3ac] ;  /* 0x00007580ff0a77ac */ /* 0x000e220008000800 */
[----:B------:R-:W-:Y:S01]  /*1a70*/  IADD3.X R69, PT, PT, R69, UR15, RZ, P2, !PT ;  /* 0x0000000f45457c10 */ /* 0x000fe200097fe4ff */
[----:B------:R-:W-:Y:S01]  /*1a80*/  IMAD.IADD R62, R62, 0x1, R55 ;  /* 0x000000013e3e7824 */ /* 0x000fe200078e0237 */
[----:B------:R-:W-:-:S02]  /*1a90*/  IADD3 R100, P2, PT, R37, UR14, RZ ;  /* 0x0000000e25647c10 */ /* 0x000fc4000ff5e0ff */
[----:B------:R-:W-:Y:S02]  /*1aa0*/  CS2R R54, SRZ ;  /* 0x0000000000367805 */ /* 0x000fe4000001ff00 */
[----:B------:R-:W-:Y:S02]  /*1ab0*/  SHF.R.S32.HI R71, RZ, 0x1f, R7 ;  /* 0x0000001fff477819 */ /* 0x000fe40000011407 */
[----:B------:R-:W-:Y:S02]  /*1ac0*/  CS2R R50, SRZ ;  /* 0x0000000000327805 */ /* 0x000fe4000001ff00 */
[----:B------:R-:W-:Y:S02]  /*1ad0*/  IADD3 R72, P1, PT, R7, UR14, RZ ;  /* 0x0000000e07487c10 */ /* 0x000fe4000ff3e0ff */
[----:B------:R-:W-:Y:S02]  /*1ae0*/  CS2R R36, SRZ ;  /* 0x0000000000247805 */ /* 0x000fe4000001ff00 */
[----:B------:R-:W-:-:S02]  /*1af0*/  IADD3.X R99, PT, PT, R99, UR15, RZ, P2, !PT ;  /* 0x0000000f63637c10 */ /* 0x000fc400097fe4ff */
[----:B------:R-:W-:Y:S02]  /*1b00*/  IADD3 R61, P2, PT, R27, UR14, RZ ;  /* 0x0000000e1b3d7c10 */ /* 0x000fe4000ff5e0ff */
[----:B------:R-:W-:Y:S02]  /*1b10*/  IADD3.X R71, PT, PT, R71, UR15, RZ, P1, !PT ;  /* 0x0000000f47477c10 */ /* 0x000fe40008ffe4ff */
[----:B------:R-:W-:Y:S02]  /*1b20*/  SHF.R.S32.HI R27, RZ, 0x1f, R27 ;  /* 0x0000001fff1b7819 */ /* 0x000fe4000001141b */
[----:B------:R-:W-:Y:S01]  /*1b30*/  SHF.R.S32.HI R63, RZ, 0x1f, R5 ;  /* 0x0000001fff3f7819 */ /* 0x000fe20000011405 */
[----:B0-----:R-:W-:Y:S01]  /*1b40*/  USHF.L.U32 UR4, UR10, 0x6, URZ ;  /* 0x000000060a047899 */ /* 0x001fe200080006ff */
[----:B------:R-:W-:Y:S02]  /*1b50*/  IADD3 R68, P3, PT, R5, UR14, RZ ;  /* 0x0000000e05447c10 */ /* 0x000fe4000ff7e0ff */
[----:B------:R-:W-:-:S02]  /*1b60*/  SHF.R.S32.HI R101, RZ, 0x1f, R39 ;  /* 0x0000001fff657819 */ /* 0x000fc40000011427 */
[----:B------:R-:W-:Y:S02]  /*1b70*/  IADD3 R2, P1, PT, R39, UR14, RZ ;  /* 0x0000000e27027c10 */ /* 0x000fe4000ff3e0ff */
[----:B------:R-:W-:Y:S02]  /*1b80*/  CS2R R38, SRZ ;  /* 0x0000000000267805 */ /* 0x000fe4000001ff00 */
[----:B------:R-:W-:Y:S02]  /*1b90*/  IADD3.X R123, PT, PT, R27, UR15, RZ, P2, !PT ;  /* 0x0000000f1b7b7c10 */ /* 0x000fe400097fe4ff */
[----:B------:R-:W-:Y:S02]  /*1ba0*/  IADD3.X R63, PT, PT, R63, UR15, RZ, P3, !PT ;  /* 0x0000000f3f3f7c10 */ /* 0x000fe40009ffe4ff */
[----:B------:R-:W-:Y:S02]  /*1bb0*/  IADD3.X R101, PT, PT, R101, UR15, RZ, P1, !PT ;  /* 0x0000000f65657c10 */ /* 0x000fe40008ffe4ff */
[----:B------:R-:W-:-:S02]  /*1bc0*/  LOP3.LUT R27, R66, 0x3f, RZ, 0xc0, !PT ;  /* 0x0000003f421b7812 */ /* 0x000fc400078ec0ff */
[----:B------:R-:W-:Y:S02]  /*1bd0*/  SHF.R.S32.HI R73, RZ, 0x1f, R8 ;  /* 0x0000001fff497819 */ /* 0x000fe40000011408 */
[----:B------:R-:W-:Y:S01]  /*1be0*/  IADD3 R74, P0, PT, R8, UR14, RZ ;  /* 0x0000000e084a7c10 */ /* 0x000fe2000ff1e0ff */
[----:B------:R-:W-:Y:S01]  /*1bf0*/  IMAD R9, R27, UR10, RZ ;  /* 0x0000000a1b097c24 */ /* 0x000fe2000f8e02ff */
[----:B------:R-:W-:Y:S02]  /*1c00*/  SHF.R.S32.HI R75, RZ, 0x1f, R29 ;  /* 0x0000001fff4b7819 */ /* 0x000fe4000001141d */
[----:B------:R-:W-:Y:S02]  /*1c10*/  IADD3 R84, P4, PT, R29, UR14, RZ ;  /* 0x0000000e1d547c10 */ /* 0x000fe4000ff9e0ff */
[----:B------:R-:W-:Y:S02]  /*1c20*/  SHF.R.S32.HI R85, RZ, 0x1f, R31 ;  /* 0x0000001fff557819 */ /* 0x000fe4000001141f */
[----:B------:R-:W-:-:S02]  /*1c30*/  IADD3 R94, P6, PT, R31, UR14, RZ ;  /* 0x0000000e1f5e7c10 */ /* 0x000fc4000ffde0ff */
[----:B------:R-:W-:Y:S02]  /*1c40*/  CS2R R30, SRZ ;  /* 0x00000000001e7805 */ /* 0x000fe4000001ff00 */
[----:B------:R-:W-:Y:S02]  /*1c50*/  SHF.R.S32.HI R95, RZ, 0x1f, R33 ;  /* 0x0000001fff5f7819 */ /* 0x000fe40000011421 */
[----:B------:R-:W-:Y:S02]  /*1c60*/  IADD3 R96, P5, PT, R33, UR14, RZ ;  /* 0x0000000e21607c10 */ /* 0x000fe4000ffbe0ff */
[----:B------:R-:W-:Y:S02]  /*1c70*/  CS2R R32, SRZ ;  /* 0x0000000000207805 */ /* 0x000fe4000001ff00 */
[----:B------:R-:W-:Y:S02]  /*1c80*/  SHF.R.S32.HI R97, RZ, 0x1f, R35 ;  /* 0x0000001fff617819 */ /* 0x000fe40000011423 */
[----:B------:R-:W-:-:S02]  /*1c90*/  IADD3 R98, P3, PT, R35, UR14, RZ ;  /* 0x0000000e23627c10 */ /* 0x000fc4000ff7e0ff */
[----:B------:R-:W-:Y:S02]  /*1ca0*/  CS2R R34, SRZ ;  /* 0x0000000000227805 */ /* 0x000fe4000001ff00 */
[----:B------:R-:W-:Y:S02]  /*1cb0*/  IADD3 R7, P1, PT, R28, UR12, RZ ;  /* 0x0000000c1c077c10 */ /* 0x000fe4000ff3e0ff */
[----:B------:R-:W-:Y:S02]  /*1cc0*/  IADD3.X R73, PT, PT, R73, UR15, RZ, P0, !PT ;  /* 0x0000000f49497c10 */ /* 0x000fe400087fe4ff */
[----:B------:R-:W-:Y:S02]  /*1cd0*/  IADD3.X R75, PT, PT, R75, UR15, RZ, P4, !PT ;  /* 0x0000000f4b4b7c10 */ /* 0x000fe4000a7fe4ff */
[----:B------:R-:W-:Y:S02]  /*1ce0*/  IADD3.X R85, PT, PT, R85, UR15, RZ, P6, !PT ;  /* 0x0000000f55557c10 */ /* 0x000fe4000b7fe4ff */
[----:B------:R-:W-:-:S02]  /*1cf0*/  IADD3.X R95, PT, PT, R95, UR15, RZ, P5, !PT ;  /* 0x0000000f5f5f7c10 */ /* 0x000fc4000affe4ff */
[----:B------:R-:W-:Y:S02]  /*1d00*/  IADD3.X R97, PT, PT, R97, UR15, RZ, P3, !PT ;  /* 0x0000000f61617c10 */ /* 0x000fe40009ffe4ff */
[----:B------:R-:W-:Y:S02]  /*1d10*/  LEA.HI.X.SX32 R8, R28, UR13, 0x1, P1 ;  /* 0x0000000d1c087c11 */ /* 0x000fe400088f0eff */
[----:B------:R-:W-:Y:S02]  /*1d20*/  IADD3 R3, P0, PT, R41, UR14, RZ ;  /* 0x0000000e29037c10 */ /* 0x000fe4000ff1e0ff */
[----:B------:R-:W-:Y:S02]  /*1d30*/  IADD3 R4, P4, PT, R43, UR14, RZ ;  /* 0x0000000e2b047c10 */ /* 0x000fe4000ff9e0ff */
[----:B------:R-:W-:Y:S02]  /*1d40*/  IADD3 R5, P6, PT, R45, UR14, RZ ;  /* 0x0000000e2d057c10 */ /* 0x000fe4000ffde0ff */
[----:B------:R-:W-:-:S02]  /*1d50*/  IADD3 R6, P5, PT, R47, UR14, RZ ;  /* 0x0000000e2f067c10 */ /* 0x000fc4000ffbe0ff */
[----:B------:R-:W-:Y:S02]  /*1d60*/  IADD3 R60, P3, PT, R49, UR14, RZ ;  /* 0x0000000e313c7c10 */ /* 0x000fe4000ff7e0ff */
[----:B------:R-:W-:Y:S02]  /*1d70*/  SHF.R.U32.HI R28, RZ, 0x2, R66 ;  /* 0x00000002ff1c7819 */ /* 0x000fe40000011642 */
[----:B------:R-:W-:Y:S02]  /*1d80*/  SHF.R.S32.HI R41, RZ, 0x1f, R41 ;  /* 0x0000001fff297819 */ /* 0x000fe40000011429 */
[----:B------:R-:W-:Y:S01]  /*1d90*/  SHF.R.S32.HI R43, RZ, 0x1f, R43 ;  /* 0x0000001fff2b7819 */ /* 0x000fe2000001142b */
[----:B------:R0:W-:Y:S01]  /*1da0*/  STL [R1+0x14], R28 ;  /* 0x0000141c01007387 */ /* 0x0001e20000100800 */
[----:B------:R-:W-:Y:S02]  /*1db0*/  SHF.R.S32.HI R45, RZ, 0x1f, R45 ;  /* 0x0000001fff2d7819 */ /* 0x000fe4000001142d */
[----:B------:R-:W-:-:S02]  /*1dc0*/  SHF.R.S32.HI R47, RZ, 0x1f, R47 ;  /* 0x0000001fff2f7819 */ /* 0x000fc4000001142f */
[----:B------:R-:W-:Y:S02]  /*1dd0*/  SHF.R.S32.HI R49, RZ, 0x1f, R49 ;  /* 0x0000001fff317819 */ /* 0x000fe40000011431 */
[----:B------:R-:W-:Y:S02]  /*1de0*/  LOP3.LUT R0, R0, R53, R26, 0x1e, !PT ;  /* 0x0000003500007212 */ /* 0x000fe400078e1e1a */
[----:B------:R-:W-:Y:S02]  /*1df0*/  CS2R R52, SRZ ;  /* 0x0000000000347805 */ /* 0x000fe4000001ff00 */
[----:B------:R-:W-:Y:S02]  /*1e00*/  SHF.R.S32.HI R12, RZ, 0x1f, R9 ;  /* 0x0000001fff0c7819 */ /* 0x000fe40000011409 */
[----:B0-----:R-:W-:Y:S02]  /*1e10*/  CS2R R28, SRZ ;  /* 0x00000000001c7805 */ /* 0x001fe4000001ff00 */
[----:B------:R-:W-:-:S02]  /*1e20*/  IADD3.X R110, PT, PT, R41, UR15, RZ, P0, !PT ;  /* 0x0000000f296e7c10 */ /* 0x000fc400087fe4ff */
[----:B------:R-:W-:Y:S02]  /*1e30*/  CS2R R40, SRZ ;  /* 0x0000000000287805 */ /* 0x000fe4000001ff00 */
[----:B------:R-:W-:Y:S02]  /*1e40*/  IADD3.X R111, PT, PT, R43, UR15, RZ, P4, !PT ;  /* 0x0000000f2b6f7c10 */ /* 0x000fe4000a7fe4ff */
[----:B------:R-:W-:Y:S02]  /*1e50*/  CS2R R42, SRZ ;  /* 0x00000000002a7805 */ /* 0x000fe4000001ff00 */
[----:B------:R-:W-:Y:S02]  /*1e60*/  IADD3.X R112, PT, PT, R45, UR15, RZ, P6, !PT ;  /* 0x0000000f2d707c10 */ /* 0x000fe4000b7fe4ff */
[----:B------:R-:W-:Y:S02]  /*1e70*/  CS2R R44, SRZ ;  /* 0x00000000002c7805 */ /* 0x000fe4000001ff00 */
[----:B------:R-:W-:-:S02]  /*1e80*/  IADD3.X R121, PT, PT, R47, UR15, RZ, P5, !PT ;  /* 0x0000000f2f797c10 */ /* 0x000fc4000affe4ff */
[----:B------:R-:W-:Y:S02]  /*1e90*/  CS2R R46, SRZ ;  /* 0x00000000002e7805 */ /* 0x000fe4000001ff00 */
[----:B------:R-:W-:Y:S02]  /*1ea0*/  IADD3.X R122, PT, PT, R49, UR15, RZ, P3, !PT ;  /* 0x0000000f317a7c10 */ /* 0x000fe40009ffe4ff */
[----:B------:R-:W-:Y:S02]  /*1eb0*/  CS2R R48, SRZ ;  /* 0x0000000000307805 */ /* 0x000fe4000001ff00 */
[C---:B------:R-:W-:Y:S02]  /*1ec0*/  LOP3.LUT R14, R10.reuse, 0x20, RZ, 0x3c, !PT ;  /* 0x000000200a0e7812 */ /* 0x040fe400078e3cff */
[C---:B------:R-:W-:Y:S02]  /*1ed0*/  LOP3.LUT R13, R10.reuse, 0x40, RZ, 0x3c, !PT ;  /* 0x000000400a0d7812 */ /* 0x040fe400078e3cff */
[----:B------:R-:W-:-:S02]  /*1ee0*/  LOP3.LUT R12, R10, 0x60, RZ, 0x3c, !PT ;  /* 0x000000600a0c7812 */ /* 0x000fc400078e3cff */
[----:B------:R-:W-:Y:S02]  /*1ef0*/  LOP3.LUT R11, R26, 0x1ff, R66, 0x78, !PT ;  /* 0x000001ff1a0b7812 */ /* 0x000fe400078e7842 */
[C---:B------:R-:W-:Y:S02]  /*1f00*/  LOP3.LUT R14, R0.reuse, 0x110, RZ, 0x3c, !PT ;  /* 0x00000110000e7812 */ /* 0x040fe400078e3cff */
[C---:B------:R-:W-:Y:S02]  /*1f10*/  LOP3.LUT R13, R0.reuse, 0x40, RZ, 0x3c, !PT ;  /* 0x00000040000d7812 */ /* 0x040fe400078e3cff */
[----:B------:R-:W-:-:S07]  /*1f20*/  LOP3.LUT R12, R0, 0x150, RZ, 0x3c, !PT ;  /* 0x00000150000c7812 */ /* 0x000fce00078e3cff */
.L_x_2:
[----:B------:R-:W0:Y:S01]  /*1f30*/  S2R R15, SR_TID.X ;  /* 0x00000000000f7919 */ /* 0x000e220000002100 */
[----:B------:R-:W1:Y:S01]  /*1f40*/  LDC R78, c[0x0][0x3a8] ;  /* 0x0000ea00ff4e7b82 */ /* 0x000e620000000800 */
[----:B------:R-:W-:Y:S01]  /*1f50*/  PRMT R18, RZ, 0x7610, R18 ;  /* 0x00007610ff127816 */ /* 0x000fe20000000012 */
[----:B------:R-:W2:Y:S06]  /*1f60*/  S2R R81, SR_TID.X ;  /* 0x0000000000517919 */ /* 0x000eac0000002100 */
[----:B------:R-:W3:Y:S01]  /*1f70*/  LDC R79, c[0x0][0x3a8] ;  /* 0x0000ea00ff4f7b82 */ /* 0x000ee20000000800 */
[----:B------:R-:W4:Y:S07]  /*1f80*/  S2R R80, SR_TID.X ;  /* 0x0000000000507919 */ /* 0x000f2e0000002100 */
[----:B------:R-:W3:Y:S01]  /*1f90*/  LDC R86, c[0x0][0x3a8] ;  /* 0x0000ea00ff567b82 */ /* 0x000ee20000000800 */
[----:B------:R-:W-:-:S02]  /*1fa0*/  PRMT R19, RZ, 0x7610, R19 ;  /* 0x00007610ff137816 */ /* 0x000fc40000000013 */
[----:B------:R-:W-:Y:S02]  /*1fb0*/  PRMT R20, RZ, 0x7610, R20 ;  /* 0x00007610ff147816 */ /* 0x000fe40000000014 */
[----:B------:R-:W-:Y:S02]  /*1fc0*/  PRMT R21, RZ, 0x7610, R21 ;  /* 0x00007610ff157816 */ /* 0x000fe40000000015 */
[----:B------:R-:W-:Y:S01]  /*1fd0*/  PRMT R22, RZ, 0x7610, R22 ;  /* 0x00007610ff167816 */ /* 0x000fe20000000016 */
[----:B------:R-:W3:Y:S01]  /*1fe0*/  LDC R87, c[0x0][0x3a8] ;  /* 0x0000ea00ff577b82 */ /* 0x000ee20000000800 */
[----:B0-----:R-:W-:-:S04]  /*1ff0*/  SHF.R.U32.HI R17, RZ, 0x7, R15 ;  /* 0x00000007ff117819 */ /* 0x001fc8000001160f */
[----:B------:R-:W-:Y:S02]  /*2000*/  SGXT.U32 R17, R17, 0x2 ;  /* 0x000000021111781a */ /* 0x000fe40000000000 */
[----:B--2---:R-:W-:Y:S02]  /*2010*/  SHF.R.U32.HI R16, RZ, 0x7, R81 ;  /* 0x00000007ff107819 */ /* 0x004fe40000011651 */
[----:B------:R-:W-:Y:S02]  /*2020*/  LOP3.LUT R17, R17, 0x4, RZ, 0xfc, !PT ;  /* 0x0000000411117812 */ /* 0x000fe400078efcff */
[----:B------:R-:W-:-:S03]  /*2030*/  SGXT.U32 R16, R16, 0x2 ;  /* 0x000000021010781a */ /* 0x000fc60000000000 */
[----:B-1----:R-:W-:Y:S01]  /*2040*/  IMAD R17, R17, R78, RZ ;  /* 0x0000004e11117224 */ /* 0x002fe200078e02ff */
[C---:B------:R-:W-:Y:S02]  /*2050*/  LOP3.LUT R14, R16.reuse, 0xc, RZ, 0xfc, !PT ;  /* 0x0000000c100e7812 */ /* 0x040fe400078efcff */
[----:B------:R-:W-:Y:S02]  /*2060*/  LOP3.LUT R12, R16, 0x4, RZ, 0xfc, !PT ;  /* 0x00000004100c7812 */ /* 0x000fe400078efcff */
[----:B------:R-:W-:Y:S02]  /*2070*/  ISETP.GE.AND P1, PT, R14, UR7, PT ;  /* 0x000000070e007c0c */ /* 0x000fe4000bf26270 */
[C---:B------:R-:W-:Y:S02]  /*2080*/  IADD3 R14, P0, PT, R17.reuse, R7, RZ ;  /* 0x00000007110e7210 */ /* 0x040fe40007f1e0ff */
[----:B------:R-:W-:Y:S02]  /*2090*/  ISETP.GE.AND P5, PT, R12, UR7, PT ;  /* 0x000000070c007c0c */ /* 0x000fe4000bfa6270 */
[----:B------:R-:W-:-:S02]  /*20a0*/  LEA.HI.X.SX32 R15, R17, R8, 0x1, P0 ;  /* 0x00000008110f7211 */ /* 0x000fc400000f0eff */
[----:B------:R-:W0:Y:S01]  /*20b0*/  S2R R17, SR_TID.X ;  /* 0x0000000000117919 */ /* 0x000e220000002100 */
[C---:B------:R-:W-:Y:S02]  /*20c0*/  LOP3.LUT R12, R16.reuse, 0x10, RZ, 0xfc, !PT ;  /* 0x00000010100c7812 */ /* 0x040fe400078efcff */
[----:B------:R-:W-:Y:S02]  /*20d0*/  LOP3.LUT R13, R16, 0x8, RZ, 0xfc, !PT ;  /* 0x00000008100d7812 */ /* 0x000fe400078efcff */
[----:B------:R-:W-:Y:S02]  /*20e0*/  ISETP.GE.AND P2, PT, R12, UR7, PT ;  /* 0x000000070c007c0c */ /* 0x000fe4000bf46270 */
[C---:B------:R-:W-:Y:S02]  /*20f0*/  LOP3.LUT R12, R16.reuse, 0x14, RZ, 0xfc, !PT ;  /* 0x00000014100c7812 */ /* 0x040fe400078efcff */
[----:B------:R-:W-:Y:S01]  /*2100*/  ISETP.GE.AND P3, PT, R13, UR7, PT ;  /* 0x000000070d007c0c */ /* 0x000fe2000bf66270 */
[----:B------:R1:W2:Y:S01]  /*2110*/  @!P5 LDG.E.U8 R18, desc[UR8][R14.64] ;  /* 0x000000080e12d981 */ /* 0x0002a2000c1e1100 */
[----:B------:R-:W-:-:S02]  /*2120*/  LOP3.LUT R13, R16, 0x18, RZ, 0xfc, !PT ;  /* 0x00000018100d7812 */ /* 0x000fc400078efcff */
[----:B------:R-:W-:Y:S02]  /*2130*/  ISETP.GE.AND P4, PT, R12, UR7, PT ;  /* 0x000000070c007c0c */ /* 0x000fe4000bf86270 */
[----:B------:R-:W-:Y:S02]  /*2140*/  ISETP.GE.AND P6, PT, R13, UR7, PT ;  /* 0x000000070d007c0c */ /* 0x000fe4000bfc6270 */
[--C-:B0-----:R-:W-:Y:S02]  /*2150*/  SHF.R.U32.HI R78, RZ, 0x7, R17.reuse ;  /* 0x00000007ff4e7819 */ /* 0x101fe40000011611 */
[----:B------:R-:W-:Y:S02]  /*2160*/  SHF.R.U32.HI R82, RZ, 0x7, R17 ;  /* 0x00000007ff527819 */ /* 0x000fe40000011611 */
[----:B------:R-:W-:Y:S02]  /*2170*/  SGXT.U32 R78, R78, 0x2 ;  /* 0x000000024e4e781a */ /* 0x000fe40000000000 */
[----:B------:R-:W-:-:S02]  /*2180*/  SGXT.U32 R82, R82, 0x2 ;  /* 0x000000025252781a */ /* 0x000fc40000000000 */
[----:B------:R-:W-:Y:S02]  /*2190*/  LOP3.LUT R78, R78, 0x8, RZ, 0xfc, !PT ;  /* 0x000000084e4e7812 */ /* 0x000fe400078efcff */
[----:B------:R-:W-:-:S03]  /*21a0*/  LOP3.LUT R82, R82, 0xc, RZ, 0xfc, !PT ;  /* 0x0000000c52527812 */ /* 0x000fc600078efcff */
[----:B---3--:R-:W-:Y:S02]  /*21b0*/  IMAD R78, R78, R79, RZ ;  /* 0x0000004f4e4e7224 */ /* 0x008fe400078e02ff */
[----:B------:R-:W0:Y:S01]  /*21c0*/  LDC R79, c[0x0][0x3a8] ;  /* 0x0000ea00ff4f7b82 */ /* 0x000e220000000800 */
[----:B------:R-:W-:Y:S02]  /*21d0*/  IMAD R82, R82, R86, RZ ;  /* 0x0000005652527224 */ /* 0x000fe400078e02ff */
[----:B------:R-:W-:-:S04]  /*21e0*/  IADD3 R12, P0, PT, R78, R7, RZ ;  /* 0x000000074e0c7210 */ /* 0x000fc80007f1e0ff */
[----:B------:R-:W-:Y:S01]  /*21f0*/  LEA.HI.X.SX32 R13, R78, R8, 0x1, P0 ;  /* 0x000000084e0d7211 */ /* 0x000fe200000f0eff */
[----:B------:R-:W3:Y:S01]  /*2200*/  LDC R86, c[0x0][0x3a8] ;  /* 0x0000ea00ff567b82 */ /* 0x000ee20000000800 */
[----:B----4-:R-:W-:Y:S02]  /*2210*/  SHF.R.U32.HI R78, RZ, 0x7, R80 ;  /* 0x00000007ff4e7819 */ /* 0x010fe40000011650 */
[----:B-1----:R-:W-:Y:S01]  /*2220*/  IADD3 R14, P5, PT, R82, R7, RZ ;  /* 0x00000007520e7210 */ /* 0x002fe20007fbe0ff */
[----:B------:R1:W4:Y:S01]  /*2230*/  @!P3 LDG.E.U8 R19, desc[UR8][R12.64] ;  /* 0x000000080c13b981 */ /* 0x000322000c1e1100 */
[----:B------:R-:W-:-:S04]  /*2240*/  SGXT.U32 R78, R78, 0x2 ;  /* 0x000000024e4e781a */ /* 0x000fc80000000000 */
[----:B------:R-:W-:-:S05]  /*2250*/  LOP3.LUT R78, R78, 0x10, RZ, 0xfc, !PT ;  /* 0x000000104e4e7812 */ /* 0x000fca00078efcff */
[----:B0-----:R-:W-:Y:S02]  /*2260*/  IMAD R78, R78, R79, RZ ;  /* 0x0000004f4e4e7224 */ /* 0x001fe400078e02ff */
[----:B------:R-:W0:Y:S01]  /*2270*/  S2R R79, SR_TID.X ;  /* 0x00000000004f7919 */ /* 0x000e220000002100 */
[-C--:B------:R-:W-:Y:S02]  /*2280*/  LEA.HI.X.SX32 R15, R82, R8.reuse, 0x1, P5 ;  /* 0x00000008520f7211 */ /* 0x080fe400028f0eff */
[----:B------:R-:W0:Y:S01]  /*2290*/  LDC R82, c[0x0][0x3a8] ;  /* 0x0000ea00ff527b82 */ /* 0x000e220000000800 */
[C---:B-1----:R-:W-:Y:S02]  /*22a0*/  IADD3 R12, P5, PT, R78.reuse, R7, RZ ;  /* 0x000000074e0c7210 */ /* 0x042fe40007fbe0ff */
[----:B------:R-:W-:Y:S01]  /*22b0*/  SHF.R.U32.HI R80, RZ, 0x7, R80 ;  /* 0x00000007ff507819 */ /* 0x000fe20000011650 */
[----:B------:R1:W2:Y:S01]  /*22c0*/  @!P1 LDG.E.U8 R20, desc[UR8][R14.64] ;  /* 0x000000080e149981 */ /* 0x0002a2000c1e1100 */
[----:B------:R-:W-:-:S02]  /*22d0*/  LEA.HI.X.SX32 R13, R78, R8, 0x1, P5 ;  /* 0x000000084e0d7211 */ /* 0x000fc400028f0eff */
[----:B------:R-:W-:-:S03]  /*22e0*/  SGXT.U32 R80, R80, 0x2 ;  /* 0x000000025050781a */ /* 0x000fc60000000000 */
[----:B------:R0:W2:Y:S02]  /*22f0*/  @!P2 LDG.E.U8 R21, desc[UR8][R12.64] ;  /* 0x000000080c15a981 */ /* 0x0000a4000c1e1100 */
[----:B---3--:R-:W-:Y:S01]  /*2300*/  IMAD R80, R80, R86, RZ ;  /* 0x0000005650507224 */ /* 0x008fe200078e02ff */
[----:B0-----:R-:W-:-:S04]  /*2310*/  SHF.R.U32.HI R78, RZ, 0x7, R79 ;  /* 0x00000007ff4e7819 */ /* 0x001fc8000001164f */
[----:B------:R-:W-:-:S04]  /*2320*/  SGXT.U32 R78, R78, 0x2 ;  /* 0x000000024e4e781a */ /* 0x000fc80000000000 */
[----:B------:R-:W-:Y:S02]  /*2330*/  LOP3.LUT R78, R78, 0x14, RZ, 0xfc, !PT ;  /* 0x000000144e4e7812 */ /* 0x000fe400078efcff */
[----:B-1----:R-:W-:-:S03]  /*2340*/  IADD3 R14, P5, PT, R80, R7, RZ ;  /* 0x00000007500e7210 */ /* 0x002fc60007fbe0ff */
[----:B------:R-:W-:Y:S01]  /*2350*/  IMAD R78, R78, R82, RZ ;  /* 0x000000524e4e7224 */ /* 0x000fe200078e02ff */
[----:B------:R-:W-:Y:S01]  /*2360*/  LEA.HI.X.SX32 R15, R80, R8, 0x1, P5 ;  /* 0x00000008500f7211 */ /* 0x000fe200028f0eff */
[----:B------:R-:W0:Y:S03]  /*2370*/  LDC R82, c[0x0][0x3a8] ;  /* 0x0000ea00ff527b82 */ /* 0x000e260000000800 */
[----:B------:R-:W-:-:S04]  /*2380*/  IADD3 R12, P5, PT, R78, R7, RZ ;  /* 0x000000074e0c7210 */ /* 0x000fc80007fbe0ff */
[----:B------:R-:W-:Y:S01]  /*2390*/  LEA.HI.X.SX32 R13, R78, R8, 0x1, P5 ;  /* 0x000000084e0d7211 */ /* 0x000fe200028f0eff */
[----:B------:R-:W1:Y:S01]  /*23a0*/  LDC R80, c[0x0][0x3a8] ;  /* 0x0000ea00ff507b82 */ /* 0x000e620000000800 */
[----:B------:R-:W3:Y:S01]  /*23b0*/  S2R R78, SR_TID.X ;  /* 0x00000000004e7919 */ /* 0x000ee20000002100 */
[----:B------:R-:W-:-:S04]  /*23c0*/  SHF.R.U32.HI R79, RZ, 0x7, R79 ;  /* 0x00000007ff4f7819 */ /* 0x000fc8000001164f */
[----:B------:R-:W-:-:S04]  /*23d0*/  SGXT.U32 R79, R79, 0x2 ;  /* 0x000000024f4f781a */ /* 0x000fc80000000000 */
[----:B------:R-:W-:Y:S02]  /*23e0*/  LOP3.LUT R79, R79, 0x18, RZ, 0xfc, !PT ;  /* 0x000000184f4f7812 */ /* 0x000fe400078efcff */
[----:B------:R-:W-:-:S03]  /*23f0*/  ISETP.GE.AND P3, PT, R16, UR7, PT ;  /* 0x0000000710007c0c */ /* 0x000fc6000bf66270 */
[----:B-1----:R-:W-:Y:S01]  /*2400*/  IMAD R79, R79, R80, RZ ;  /* 0x000000504f4f7224 */ /* 0x002fe200078e02ff */
[----:B------:R-:W-:-:S09]  /*2410*/  PRMT R23, RZ, 0x7610, R23 ;  /* 0x00007610ff177816 */ /* 0x000fd20000000017 */
[----:B------:R1:W2:Y:S04]  /*2420*/  @!P3 LDG.E.U8 R22, desc[UR8][R14.64] ;  /* 0x000000080e16b981 */ /* 0x0002a8000c1e1100 */
[----:B------:R0:W2:Y:S01]  /*2430*/  @!P4 LDG.E.U8 R23, desc[UR8][R12.64] ;  /* 0x000000080c17c981 */ /* 0x0000a2000c1e1100 */
[----:B---3--:R-:W-:-:S04]  /*2440*/  SHF.R.U32.HI R80, RZ, 0x7, R78 ;  /* 0x00000007ff507819 */ /* 0x008fc8000001164e */
[----:B------:R-:W-:-:S04]  /*2450*/  SGXT.U32 R80, R80, 0x2 ;  /* 0x000000025050781a */ /* 0x000fc80000000000 */
[----:B------:R-:W-:Y:S02]  /*2460*/  LOP3.LUT R80, R80, 0x1c, RZ, 0xfc, !PT ;  /* 0x0000001c50507812 */ /* 0x000fe400078efcff */
[----:B-1----:R-:W-:-:S03]  /*2470*/  IADD3 R14, P5, PT, R79, R7, RZ ;  /* 0x000000074f0e7210 */ /* 0x002fc60007fbe0ff */
[----:B0-----:R-:W-:Y:S01]  /*2480*/  IMAD R80, R80, R82, RZ ;  /* 0x0000005250507224 */ /* 0x001fe200078e02ff */
[----:B------:R-:W-:Y:S01]  /*2490*/  LEA.HI.X.SX32 R15, R79, R8, 0x1, P5 ;  /* 0x000000084f0f7211 */ /* 0x000fe200028f0eff */
[----:B------:R-:W0:Y:S03]  /*24a0*/  LDC R82, c[0x0][0x3a8] ;  /* 0x0000ea00ff527b82 */ /* 0x000e260000000800 */
[----:B------:R-:W-:-:S05]  /*24b0*/  IADD3 R12, P5, PT, R80, R7, RZ ;  /* 0x00000007500c7210 */ /* 0x000fca0007fbe0ff */
[----:B------:R-:W1:Y:S01]  /*24c0*/  LDC R79, c[0x0][0x3a8] ;  /* 0x0000ea00ff4f7b82 */ /* 0x000e620000000800 */
[----:B------:R-:W-:Y:S02]  /*24d0*/  LEA.HI.X.SX32 R13, R80, R8, 0x1, P5 ;  /* 0x00000008500d7211 */ /* 0x000fe400028f0eff */
[----:B------:R-:W3:Y:S01]  /*24e0*/  S2R R80, SR_TID.X ;  /* 0x0000000000507919 */ /* 0x000ee20000002100 */
[----:B------:R-:W-:-:S04]  /*24f0*/  SHF.R.U32.HI R78, RZ, 0x7, R78 ;  /* 0x00000007ff4e7819 */ /* 0x000fc8000001164e */
[----:B------:R-:W-:-:S04]  /*2500*/  SGXT.U32 R78, R78, 0x2 ;  /* 0x000000024e4e781a */ /* 0x000fc80000000000 */
[----:B------:R-:W-:Y:S02]  /*2510*/  LOP3.LUT R78, R78, 0x20, RZ, 0xfc, !PT ;  /* 0x000000204e4e7812 */ /* 0x000fe400078efcff */
[----:B------:R-:W-:Y:S02]  /*2520*/  PRMT R24, RZ, 0x7610, R24 ;  /* 0x00007610ff187816 */ /* 0x000fe40000000018 */
[----:B------:R-:W-:-:S04]  /*2530*/  LOP3.LUT R17, R16, 0x1c, RZ, 0xfc, !PT ;  /* 0x0000001c10117812 */ /* 0x000fc800078efcff */
[----:B------:R0:W2:Y:S01]  /*2540*/  @!P6 LDG.E.U8 R24, desc[UR8][R14.64] ;  /* 0x000000080e18e981 */ /* 0x0000a2000c1e1100 */
[----:B-1----:R-:W-:Y:S02]  /*2550*/  IMAD R78, R78, R79, RZ ;  /* 0x0000004f4e4e7224 */ /* 0x002fe400078e02ff */
[----:B------:R-:W1:Y:S03]  /*2560*/  LDC R79, c[0x0][0x3a8] ;  /* 0x0000ea00ff4f7b82 */ /* 0x000e660000000800 */
[C---:B0-----:R-:W-:Y:S02]  /*2570*/  IADD3 R14, P5, PT, R78.reuse, R7, RZ ;  /* 0x000000074e0e7210 */ /* 0x041fe40007fbe0ff */
[----:B------:R-:W-:Y:S02]  /*2580*/  ISETP.GE.AND P0, PT, R17, UR7, PT ;  /* 0x0000000711007c0c */ /* 0x000fe4000bf06270 */
[----:B------:R-:W-:-:S02]  /*2590*/  LEA.HI.X.SX32 R15, R78, R8, 0x1, P5 ;  /* 0x000000084e0f7211 */ /* 0x000fc400028f0eff */
[----:B------:R-:W-:Y:S02]  /*25a0*/  LOP3.LUT R17, R16, 0x20, RZ, 0xfc, !PT ;  /* 0x0000002010117812 */ /* 0x000fe400078efcff */
[----:B---3--:R-:W-:Y:S02]  /*25b0*/  SHF.R.U32.HI R78, RZ, 0x7, R80 ;  /* 0x00000007ff4e7819 */ /* 0x008fe40000011650 */
[----:B------:R-:W-:Y:S02]  /*25c0*/  ISETP.GE.AND P1, PT, R17, UR7, PT ;  /* 0x0000000711007c0c */ /* 0x000fe4000bf26270 */
[----:B------:R-:W-:-:S04]  /*25d0*/  SGXT.U32 R78, R78, 0x2 ;  /* 0x000000024e4e781a */ /* 0x000fc80000000000 */
[----:B------:R-:W-:Y:S02]  /*25e0*/  LOP3.LUT R78, R78, 0x28, RZ, 0xfc, !PT ;  /* 0x000000284e4e7812 */ /* 0x000fe400078efcff */
[----:B------:R-:W-:-:S03]  /*25f0*/  PRMT R26, RZ, 0x7610, R26 ;  /* 0x00007610ff1a7816 */ /* 0x000fc6000000001a */
[----:B-1----:R-:W-:-:S03]  /*2600*/  IMAD R78, R78, R79, RZ ;  /* 0x0000004f4e4e7224 */ /* 0x002fc600078e02ff */
[----:B------:R0:W3:Y:S02]  /*2610*/  @!P1 LDG.E.U8 R26, desc[UR8][R14.64] ;  /* 0x000000080e1a9981 */ /* 0x0000e4000c1e1100 */
[----:B0-----:R-:W-:-:S04]  /*2620*/  IADD3 R14, P1, PT, R78, R7, RZ ;  /* 0x000000074e0e7210 */ /* 0x001fc80007f3e0ff */
[----:B------:R-:W-:Y:S02]  /*2630*/  LEA.HI.X.SX32 R15, R78, R8, 0x1, P1 ;  /* 0x000000084e0f7211 */ /* 0x000fe400008f0eff */
[----:B------:R-:W0:Y:S01]  /*2640*/  S2R R78, SR_TID.X ;  /* 0x00000000004e7919 */ /* 0x000e220000002100 */
[----:B------:R-:W-:-:S04]  /*2650*/  SHF.R.U32.HI R80, RZ, 0x7, R80 ;  /* 0x00000007ff507819 */ /* 0x000fc80000011650 */
[----:B------:R-:W-:-:S04]  /*2660*/  SGXT.U32 R80, R80, 0x2 ;  /* 0x000000025050781a */ /* 0x000fc80000000000 */
[----:B------:R-:W-:-:S05]  /*2670*/  LOP3.LUT R80, R80, 0x24, RZ, 0xfc, !PT ;  /* 0x0000002450507812 */ /* 0x000fca00078efcff */
[----:B------:R-:W-:Y:S02]  /*2680*/  IMAD R80, R80, R82, RZ ;  /* 0x0000005250507224 */ /* 0x000fe400078e02ff */
[----:B------:R-:W1:Y:S01]  /*2690*/  LDC R82, c[0x0][0x3a8] ;  /* 0x0000ea00ff527b82 */ /* 0x000e620000000800 */
[----:B------:R-:W-:Y:S02]  /*26a0*/  LOP3.LUT R17, R16, 0x24, RZ, 0xfc, !PT ;  /* 0x0000002410117812 */ /* 0x000fe400078efcff */
[----:B------:R-:W-:Y:S02]  /*26b0*/  PRMT R25, RZ, 0x7610, R25 ;  /* 0x00007610ff197816 */ /* 0x000fe40000000019 */
[----:B------:R-:W-:-:S04]  /*26c0*/  ISETP.GE.AND P2, PT, R17, UR7, PT ;  /* 0x0000000711007c0c */ /* 0x000fc8000bf46270 */
[----:B------:R4:W3:Y:S01]  /*26d0*/  @!P0 LDG.E.U8 R25, desc[UR8][R12.64] ;  /* 0x000000080c198981 */ /* 0x0008e2000c1e1100 */
[--C-:B0-----:R-:W-:Y:S02]  /*26e0*/  SHF.R.U32.HI R79, RZ, 0x7, R78.reuse ;  /* 0x00000007ff4f7819 */ /* 0x101fe4000001164e */
[----:B------:R-:W-:-:S04]  /*26f0*/  SHF.R.U32.HI R78, RZ, 0x7, R78 ;  /* 0x00000007ff4e7819 */ /* 0x000fc8000001164e */
[----:B------:R-:W-:Y:S02]  /*2700*/  SGXT.U32 R78, R78, 0x2 ;  /* 0x000000024e4e781a */ /* 0x000fe40000000000 */
[----:B----4-:R-:W-:Y:S02]  /*2710*/  IADD3 R12, P5, PT, R80, R7, RZ ;  /* 0x00000007500c7210 */ /* 0x010fe40007fbe0ff */
[----:B------:R-:W-:Y:S02]  /*2720*/  LOP3.LUT R78, R78, 0x30, RZ, 0xfc, !PT ;  /* 0x000000304e4e7812 */ /* 0x000fe400078efcff */
[----:B------:R-:W-:Y:S02]  /*2730*/  PRMT R27, RZ, 0x7610, R27 ;  /* 0x00007610ff1b7816 */ /* 0x000fe4000000001b */
[----:B------:R-:W-:Y:S01]  /*2740*/  LEA.HI.X.SX32 R13, R80, R8, 0x1, P5 ;  /* 0x00000008500d7211 */ /* 0x000fe200028f0eff */
[----:B-1----:R-:W-:Y:S01]  /*2750*/  IMAD R78, R78, R82, RZ ;  /* 0x000000524e4e7224 */ /* 0x002fe200078e02ff */
[----:B------:R-:W0:Y:S03]  /*2760*/  LDC R80, c[0x0][0x3a8] ;  /* 0x0000ea00ff507b82 */ /* 0x000e260000000800 */
[----:B------:R1:W4:Y:S01]  /*2770*/  @!P2 LDG.E.U8 R27, desc[UR8][R12.64] ;  /* 0x000000080c1ba981 */ /* 0x000322000c1e1100 */
[----:B------:R-:W-:-:S02]  /*2780*/  LOP3.LUT R17, R16, 0x28, RZ, 0xfc, !PT ;  /* 0x0000002810117812 */ /* 0x000fc400078efcff */
[----:B------:R-:W-:Y:S02]  /*2790*/  SGXT.U32 R79, R79, 0x2 ;  /* 0x000000024f4f781a */ /* 0x000fe40000000000 */
[----:B------:R-:W-:Y:S01]  /*27a0*/  PRMT R64, RZ, 0x7610, R64 ;  /* 0x00007610ff407816 */ /* 0x000fe20000000040 */
[----:B------:R-:W0:Y:S01]  /*27b0*/  LDC R82, c[0x0][0x3a8] ;  /* 0x0000ea00ff527b82 */ /* 0x000e220000000800 */
[----:B-1----:R-:W-:-:S04]  /*27c0*/  IADD3 R12, P1, PT, R78, R7, RZ ;  /* 0x000000074e0c7210 */ /* 0x002fc80007f3e0ff */
[----:B------:R-:W-:Y:S02]  /*27d0*/  LEA.HI.X.SX32 R13, R78, R8, 0x1, P1 ;  /* 0x000000084e0d7211 */ /* 0x000fe400008f0eff */
[----:B------:R-:W1:Y:S01]  /*27e0*/  S2R R78, SR_TID.X ;  /* 0x00000000004e7919 */ /* 0x000e620000002100 */
[----:B------:R-:W-:Y:S02]  /*27f0*/  ISETP.GE.AND P3, PT, R17, UR7, PT ;  /* 0x0000000711007c0c */ /* 0x000fe4000bf66270 */
[----:B------:R-:W-:Y:S02]  /*2800*/  LOP3.LUT R79, R79, 0x34, RZ, 0xfc, !PT ;  /* 0x000000344f4f7812 */ /* 0x000fe400078efcff */
[----:B------:R-:W-:-:S03]  /*2810*/  LOP3.LUT R17, R16, 0x2c, RZ, 0xfc, !PT ;  /* 0x0000002c10117812 */ /* 0x000fc600078efcff */
[----:B0-----:R-:W-:Y:S01]  /*2820*/  IMAD R79, R79, R80, RZ ;  /* 0x000000504f4f7224 */ /* 0x001fe200078e02ff */
[----:B------:R-:W-:Y:S02]  /*2830*/  ISETP.GE.AND P4, PT, R17, UR7, PT ;  /* 0x0000000711007c0c */ /* 0x000fe4000bf86270 */
[----:B------:R-:W-:-:S03]  /*2840*/  LOP3.LUT R17, R16, 0x30, RZ, 0xfc, !PT ;  /* 0x0000003010117812 */ /* 0x000fc600078efcff */
[----:B------:R0:W4:Y:S01]  /*2850*/  @!P3 LDG.E.U8 R64, desc[UR8][R14.64] ;  /* 0x000000080e40b981 */ /* 0x000122000c1e1100 */
[----:B------:R-:W-:Y:S02]  /*2860*/  ISETP.GE.AND P6, PT, R17, UR7, PT ;  /* 0x0000000711007c0c */ /* 0x000fe4000bfc6270 */
[----:B------:R-:W-:Y:S02]  /*2870*/  LOP3.LUT R17, R16, 0x34, RZ, 0xfc, !PT ;  /* 0x0000003410117812 */ /* 0x000fe400078efcff */
[----:B0-----:R-:W-:-:S04]  /*2880*/  IADD3 R14, P2, PT, R79, R7, RZ ;  /* 0x000000074f0e7210 */ /* 0x001fc80007f5e0ff */
[----:B------:R-:W-:Y:S02]  /*2890*/  LEA.HI.X.SX32 R15, R79, R8, 0x1, P2 ;  /* 0x000000084f0f7211 */ /* 0x000fe400010f0eff */
[----:B------:R-:W0:Y:S01]  /*28a0*/  LDC R79, c[0x0][0x3a8] ;  /* 0x0000ea00ff4f7b82 */ /* 0x000e220000000800 */
[----:B------:R-:W-:Y:S02]  /*28b0*/  ISETP.GE.AND P0, PT, R17, UR7, PT ;  /* 0x0000000711007c0c */ /* 0x000fe4000bf06270 */
[----:B------:R-:W-:Y:S02]  /*28c0*/  PRMT R67, RZ, 0x7610, R67 ;  /* 0x00007610ff437816 */ /* 0x000fe40000000043 */
[--C-:B-1----:R-:W-:Y:S02]  /*28d0*/  SHF.R.U32.HI R86, RZ, 0x7, R78.reuse ;  /* 0x00000007ff567819 */ /* 0x102fe4000001164e */
[----:B------:R-:W-:Y:S02]  /*28e0*/  SHF.R.U32.HI R80, RZ, 0x7, R78 ;  /* 0x00000007ff507819 */ /* 0x000fe4000001164e */
[----:B------:R-:W-:Y:S01]  /*28f0*/  PRMT R65, RZ, 0x7610, R65 ;  /* 0x00007610ff417816 */ /* 0x000fe20000000041 */
[----:B------:R1:W4:Y:S01]  /*2900*/  @!P6 LDG.E.U8 R67, desc[UR8][R12.64] ;  /* 0x000000080c43e981 */ /* 0x000322000c1e1100 */
[----:B------:R-:W-:-:S02]  /*2910*/  SGXT.U32 R86, R86, 0x2 ;  /* 0x000000025656781a */ /* 0x000fc40000000000 */
[----:B------:R-:W-:Y:S02]  /*2920*/  SHF.R.U32.HI R78, RZ, 0x7, R78 ;  /* 0x00000007ff4e7819 */ /* 0x000fe4000001164e */
[----:B------:R-:W-:Y:S01]  /*2930*/  SGXT.U32 R80, R80, 0x2 ;  /* 0x000000025050781a */ /* 0x000fe20000000000 */
[----:B------:R0:W4:Y:S01]  /*2940*/  @!P0 LDG.E.U8 R65, desc[UR8][R14.64] ;  /* 0x000000080e418981 */ /* 0x000122000c1e1100 */
[----:B------:R-:W-:Y:S02]  /*2950*/  LOP3.LUT R86, R86, 0x38, RZ, 0xfc, !PT ;  /* 0x0000003856567812 */ /* 0x000fe400078efcff */
[----:B------:R-:W-:Y:S02]  /*2960*/  SGXT.U32 R78, R78, 0x2 ;  /* 0x000000024e4e781a */ /* 0x000fe40000000000 */
[----:B------:R-:W-:Y:S02]  /*2970*/  LOP3.LUT R17, R16, 0x38, RZ, 0xfc, !PT ;  /* 0x0000003810117812 */ /* 0x000fe400078efcff */
[----:B------:R-:W-:Y:S01]  /*2980*/  LOP3.LUT R80, R80, 0x2c, RZ, 0xfc, !PT ;  /* 0x0000002c50507812 */ /* 0x000fe200078efcff */
[----:B------:R-:W-:Y:S01]  /*2990*/  IMAD R86, R86, R87, RZ ;  /* 0x0000005756567224 */ /* 0x000fe200078e02ff */
[----:B------:R-:W-:-:S02]  /*29a0*/  LOP3.LUT R78, R78, 0x3c, RZ, 0xfc, !PT ;  /* 0x0000003c4e4e7812 */ /* 0x000fc400078efcff */
[----:B------:R-:W-:Y:S02]  /*29b0*/  ISETP.GE.AND P5, PT, R17, UR7, PT ;  /* 0x0000000711007c0c */ /* 0x000fe4000bfa6270 */
[----:B------:R-:W-:Y:S01]  /*29c0*/  LOP3.LUT R16, R16, 0x3c, RZ, 0xfc, !PT ;  /* 0x0000003c10107812 */ /* 0x000fe200078efcff */
[----:B------:R-:W-:Y:S01]  /*29d0*/  IMAD R80, R80, R82, RZ ;  /* 0x0000005250507224 */ /* 0x000fe200078e02ff */
[----:B-1----:R-:W-:Y:S01]  /*29e0*/  IADD3 R12, P2, PT, R86, R7, RZ ;  /* 0x00000007560c7210 */ /* 0x002fe20007f5e0ff */
[----:B0-----:R-:W-:Y:S01]  /*29f0*/  IMAD R78, R78, R79, RZ ;  /* 0x0000004f4e4e7224 */ /* 0x001fe200078e02ff */
[----:B------:R-:W-:Y:S02]  /*2a00*/  ISETP.GE.AND P1, PT, R16, UR7, PT ;  /* 0x0000000710007c0c */ /* 0x000fe4000bf26270 */
[----:B------:R-:W-:Y:S02]  /*2a10*/  IADD3 R14, P3, PT, R80, R7, RZ ;  /* 0x00000007500e7210 */ /* 0x000fe40007f7e0ff */
[----:B------:R-:W-:-:S02]  /*2a20*/  PRMT R76, RZ, 0x7610, R76 ;  /* 0x00007610ff4c7816 */ /* 0x000fc4000000004c */
[-C--:B------:R-:W-:Y:S02]  /*2a30*/  LEA.HI.X.SX32 R13, R86, R8.reuse, 0x1, P2 ;  /* 0x00000008560d7211 */ /* 0x080fe400010f0eff */
[----:B------:R-:W-:Y:S02]  /*2a40*/  IADD3 R16, P0, PT, R78, R7, RZ ;  /* 0x000000074e107210 */ /* 0x000fe40007f1e0ff */
[----:B------:R-:W-:Y:S01]  /*2a50*/  PRMT R66, RZ, 0x7610, R66 ;  /* 0x00007610ff427816 */ /* 0x000fe20000000042 */
[----:B------:R0:W4:Y:S01]  /*2a60*/  @!P5 LDG.E.U8 R76, desc[UR8][R12.64] ;  /* 0x000000080c4cd981 */ /* 0x000122000c1e1100 */
[-C--:B------:R-:W-:Y:S02]  /*2a70*/  LEA.HI.X.SX32 R15, R80, R8.reuse, 0x1, P3 ;  /* 0x00000008500f7211 */ /* 0x080fe400018f0eff */
[----:B------:R-:W-:Y:S02]  /*2a80*/  PRMT R77, RZ, 0x7610, R77 ;  /* 0x00007610ff4d7816 */ /* 0x000fe4000000004d */
[----:B------:R-:W-:Y:S01]  /*2a90*/  LEA.HI.X.SX32 R17, R78, R8, 0x1, P0 ;  /* 0x000000084e117211 */ /* 0x000fe200000f0eff */
[----:B------:R-:W4:Y:S04]  /*2aa0*/  @!P4 LDG.E.U8 R66, desc[UR8][R14.64] ;  /* 0x000000080e42c981 */ /* 0x000f28000c1e1100 */
[----:B------:R1:W4:Y:S01]  /*2ab0*/  @!P1 LDG.E.U8 R77, desc[UR8][R16.64] ;  /* 0x00000008104d9981 */ /* 0x000322000c1e1100 */
[----:B------:R-:W-:Y:S01]  /*2ac0*/  BAR.SYNC.DEFER_BLOCKING 0x0 ;  /* 0x0000000000007b1d */ /* 0x000fe20000010000 */
[----:B-----5:R-:W-:-:S02]  /*2ad0*/  LOP3.LUT R80, R10, 0x20, RZ, 0x3c, !PT ;  /* 0x000000200a507812 */ /* 0x020fc400078e3cff */
[----:B------:R-:W-:-:S04]  /*2ae0*/  LOP3.LUT R79, R81, 0x180, RZ, 0xc0, !PT ;  /* 0x00000180514f7812 */ /* 0x000fc800078ec0ff */
[----:B------:R-:W-:-:S04]  /*2af0*/  SHF.R.U32.HI R79, RZ, 0x4, R79 ;  /* 0x00000004ff4f7819 */ /* 0x000fc8000001164f */
[----:B------:R-:W-:Y:S01]  /*2b00*/  LOP3.LUT R79, R79, 0x1ff, R81, 0x78, !PT ;  /* 0x000001ff4f4f7812 */ /* 0x000fe200078e7851 */
[----:B--2---:R-:W-:Y:S03]  /*2b10*/  STS.U8 [R10+UR5+0x800], R21 ;  /* 0x000800150a007988 */ /* 0x004fe60008000005 */
[----:B------:R-:W-:Y:S01]  /*2b20*/  LOP3.LUT R79, R79, 0x40, RZ, 0x3c, !PT ;  /* 0x000000404f4f7812 */ /* 0x000fe200078e3cff */
[----:B------:R2:W-:Y:S01]  /*2b30*/  STS.U8 [R10+UR5], R22 ;  /* 0x000000160a007988 */ /* 0x0005e20008000005 */
[----:B------:R-:W-:-:S04]  /*2b40*/  LOP3.LUT R78, R81, 0x3f, RZ, 0xc0, !PT ;  /* 0x0000003f514e7812 */ /* 0x000fc800078ec0ff */
[----:B------:R-:W-:Y:S02]  /*2b50*/  ISETP.GE.AND P0, PT, R78, UR7, PT ;  /* 0x000000074e007c0c */ /* 0x000fe4000bf06270 */
[C---:B------:R-:W-:Y:S01]  /*2b60*/  IADD3 RZ, P1, PT, R9.reuse, R61, RZ ;  /* 0x0000003d09ff7210 */ /* 0x040fe20007f3e0ff */
[C---:B0-----:R-:W-:Y:S01]  /*2b70*/  IMAD.IADD R12, R9.reuse, 0x1, R61 ;  /* 0x00000001090c7824 */ /* 0x041fe200078e023d */
[C---:B------:R-:W-:Y:S02]  /*2b80*/  IADD3 RZ, P3, PT, R9.reuse, R60, RZ ;  /* 0x0000003c09ff7210 */ /* 0x040fe40007f7e0ff */
[C---:B------:R-:W-:Y:S01]  /*2b90*/  IADD3 RZ, P2, PT, R9.reuse, R6, RZ ;  /* 0x0000000609ff7210 */ /* 0x040fe20007f5e0ff */
[C---:B-1----:R-:W-:Y:S01]  /*2ba0*/  IMAD.IADD R16, R9.reuse, 0x1, R6 ;  /* 0x0000000109107824 */ /* 0x042fe200078e0206 */
[----:B------:R-:W-:Y:S01]  /*2bb0*/  PRMT R15, RZ, 0x7610, R15 ;  /* 0x00007610ff0f7816 */ /* 0x000fe2000000000f */
[----:B--2---:R-:W-:Y:S01]  /*2bc0*/  IMAD.IADD R22, R9, 0x1, R3 ;  /* 0x0000000109167824 */ /* 0x004fe200078e0203 */
[----:B------:R-:W-:Y:S01]  /*2bd0*/  PRMT R14, RZ, 0x7610, R14 ;  /* 0x00007610ff0e7816 */ /* 0x000fe2000000000e */
[----:B---3--:R0:W-:Y:S02]  /*2be0*/  STS.U8 [R10+UR5+0x1000], R26 ;  /* 0x0010001a0a007988 */ /* 0x0081e40008000005 */
[----:B0-----:R-:W-:-:S02]  /*2bf0*/  PRMT R26, RZ, 0x7610, R26 ;  /* 0x00007610ff1a7816 */ /* 0x001fc4000000001a */
[----:B------:R-:W-:Y:S02]  /*2c00*/  PRMT R124, RZ, 0x7610, R124 ;  /* 0x00007610ff7c7816 */ /* 0x000fe4000000007c */
[----:B------:R-:W-:Y:S02]  /*2c10*/  PRMT R83, RZ, 0x7610, R83 ;  /* 0x00007610ff537816 */ /* 0x000fe40000000053 */
[----:B------:R-:W-:Y:S01]  /*2c20*/  PRMT R125, RZ, 0x7610, R125 ;  /* 0x00007610ff7d7816 */ /* 0x000fe2000000007d */
[----:B----4-:R-:W-:Y:S04]  /*2c30*/  STS.U8 [R10+UR5+0x1800], R67 ;  /* 0x001800430a007988 */ /* 0x010fe80008000005 */
[----:B------:R-:W-:Y:S04]  /*2c40*/  STS.U8 [R80+UR5+0x200], R18 ;  /* 0x0002001250007988 */ /* 0x000fe80008000005 */
[----:B------:R-:W-:Y:S04]  /*2c50*/  STS.U8 [R80+UR5+0xa00], R23 ;  /* 0x000a001750007988 */ /* 0x000fe80008000005 */
[----:B------:R-:W-:Y:S04]  /*2c60*/  STS.U8 [R80+UR5+0x1200], R27 ;  /* 0x0012001b50007988 */ /* 0x000fe80008000005 */
[----:B------:R0:W-:Y:S02]  /*2c70*/  STS.U8 [R80+UR5+0x1a00], R65 ;  /* 0x001a004150007988 */ /* 0x0001e40008000005 */
[----:B0-----:R-:W-:-:S04]  /*2c80*/  LOP3.LUT R80, R81, 0x180, RZ, 0xc0, !PT ;  /* 0x0000018051507812 */ /* 0x001fc800078ec0ff */
[----:B------:R-:W-:-:S04]  /*2c90*/  SHF.R.U32.HI R80, RZ, 0x4, R80 ;  /* 0x00000004ff507819 */ /* 0x000fc80000011650 */
[----:B------:R-:W-:Y:S01]  /*2ca0*/  LOP3.LUT R80, R80, 0x1ff, R81, 0x78, !PT ;  /* 0x000001ff50507812 */ /* 0x000fe200078e7851 */
[----:B------:R-:W-:Y:S03]  /*2cb0*/  STS.U8 [R79+UR5+0x400], R19 ;  /* 0x000400134f007988 */ /* 0x000fe60008000005 */
[----:B------:R-:W-:Y:S01]  /*2cc0*/  LOP3.LUT R80, R80, 0x60, RZ, 0x3c, !PT ;  /* 0x0000006050507812 */ /* 0x000fe200078e3cff */
[----:B------:R-:W-:Y:S04]  /*2cd0*/  STS.U8 [R79+UR5+0xc00], R24 ;  /* 0x000c00184f007988 */ /* 0x000fe80008000005 */
[----:B------:R-:W-:Y:S04]  /*2ce0*/  STS.U8 [R79+UR5+0x1400], R64 ;  /* 0x001400404f007988 */ /* 0x000fe80008000005 */
[----:B------:R0:W-:Y:S04]  /*2cf0*/  STS.U8 [R79+UR5+0x1c00], R76 ;  /* 0x001c004c4f007988 */ /* 0x0001e80008000005 */
[----:B------:R1:W-:Y:S04]  /*2d00*/  STS.U8 [R80+UR5+0x600], R20 ;  /* 0x0006001450007988 */ /* 0x0003e80008000005 */
[----:B------:R2:W-:Y:S04]  /*2d10*/  STS.U8 [R80+UR5+0xe00], R25 ;  /* 0x000e001950007988 */ /* 0x0005e80008000005 */
[----:B------:R3:W-:Y:S04]  /*2d20*/  STS.U8 [R80+UR5+0x1600], R66 ;  /* 0x0016004250007988 */ /* 0x0007e80008000005 */
[----:B------:R-:W-:Y:S01]  /*2d30*/  STS.U8 [R80+UR5+0x1e00], R77 ;  /* 0x001e004d50007988 */ /* 0x000fe20008000005 */
[----:B------:R-:W-:Y:S01]  /*2d40*/  BAR.SYNC.DEFER_BLOCKING 0x0 ;  /* 0x0000000000007b1d */ /* 0x000fe20000010000 */
[----:B0-----:R-:W-:-:S02]  /*2d50*/  SHF.R.S32.HI R79, RZ, 0x1f, R9 ;  /* 0x0000001fff4f7819 */ /* 0x001fc40000011409 */
[----:B------:R-:W-:-:S03]  /*2d60*/  PRMT R27, RZ, 0x7610, R27 ;  /* 0x00007610ff1b7816 */ /* 0x000fc6000000001b */
[----:B------:R-:W-:Y:S01]  /*2d70*/  IMAD.X R13, R79, 0x1, R123, P1 ;  /* 0x000000014f0d7824 */ /* 0x000fe200008e067b */
[----:B------:R-:W-:Y:S01]  /*2d80*/  IADD3 RZ, P1, PT, R9, R5, RZ ;  /* 0x0000000509ff7210 */ /* 0x000fe20007f3e0ff */
[----:B------:R-:W-:Y:S01]  /*2d90*/  IMAD.X R17, R79, 0x1, R121, P2 ;  /* 0x000000014f117824 */ /* 0x000fe200010e0679 */
[----:B------:R-:W-:Y:S01]  /*2da0*/  PRMT R19, RZ, 0x7610, R19 ;  /* 0x00007610ff137816 */ /* 0x000fe20000000013 */
[C---:B-1----:R-:W-:Y:S01]  /*2db0*/  IMAD.IADD R20, R9.reuse, 0x1, R5 ;  /* 0x0000000109147824 */ /* 0x042fe200078e0205 */
[----:B------:R-:W-:Y:S01]  /*2dc0*/  IADD3 RZ, P2, PT, R9, R3, RZ ;  /* 0x0000000309ff7210 */ /* 0x000fe20007f5e0ff */
[----:B------:R-:W-:Y:S01]  /*2dd0*/  IMAD.X R21, R79, 0x1, R112, P1 ;  /* 0x000000014f157824 */ /* 0x000fe200008e0670 */
[C---:B------:R-:W-:Y:S01]  /*2de0*/  IADD3 RZ, P1, PT, R9.reuse, R2, RZ ;  /* 0x0000000209ff7210 */ /* 0x040fe20007f3e0ff */
[----:B------:R-:W-:Y:S02]  /*2df0*/  IMAD.IADD R24, R9, 0x1, R2 ;  /* 0x0000000109187824 */ /* 0x000fe400078e0202 */
[C---:B------:R-:W-:Y:S01]  /*2e00*/  IMAD.X R23, R79.reuse, 0x1, R110, P2 ;  /* 0x000000014f177824 */ /* 0x040fe200010e066e */
[----:B------:R0:W4:Y:S01]  /*2e10*/  @!P0 LDG.E.U8 R27, desc[UR8][R12.64] ;  /* 0x000000080c1b8981 */ /* 0x000122000c1e1100 */
[----:B--2---:R-:W-:-:S03]  /*2e20*/  IMAD.X R25, R79, 0x1, R101, P1 ;  /* 0x000000014f197824 */ /* 0x004fc600008e0665 */
[----:B------:R1:W2:Y:S04]  /*2e30*/  @!P0 LDG.E.U8 R15, desc[UR8][R16.64] ;  /* 0x00000008100f8981 */ /* 0x0002a8000c1e1100 */
[----:B------:R3:W2:Y:S01]  /*2e40*/  @!P0 LDG.E.U8 R19, desc[UR8][R20.64] ;  /* 0x0000000814138981 */ /* 0x0006a2000c1e1100 */
[----:B0-----:R-:W-:Y:S02]  /*2e50*/  IMAD.IADD R12, R9, 0x1, R60 ;  /* 0x00000001090c7824 */ /* 0x001fe400078e023c */
[----:B------:R-:W-:Y:S01]  /*2e60*/  IMAD.X R13, R79, 0x1, R122, P3 ;  /* 0x000000014f0d7824 */ /* 0x000fe200018e067a */
[----:B------:R-:W-:Y:S01]  /*2e70*/  IADD3 RZ, P3, PT, R9, R4, RZ ;  /* 0x0000000409ff7210 */ /* 0x000fe20007f7e0ff */
[----:B------:R0:W-:Y:S01]  /*2e80*/  STL [R1+0x18], R7 ;  /* 0x0000180701007387 */ /* 0x0001e20000100800 */
[----:B-1----:R-:W-:-:S03]  /*2e90*/  PRMT R16, RZ, 0x7610, R16 ;  /* 0x00007610ff107816 */ /* 0x002fc60000000010 */
[----:B------:R1:W2:Y:S01]  /*2ea0*/  @!P0 LDG.E.U8 R26, desc[UR8][R12.64] ;  /* 0x000000080c1a8981 */ /* 0x0002a2000c1e1100 */
[----:B---3--:R-:W-:Y:S02]  /*2eb0*/  IMAD.IADD R20, R9, 0x1, R4 ;  /* 0x0000000109147824 */ /* 0x008fe400078e0204 */
[----:B------:R-:W-:Y:S01]  /*2ec0*/  IMAD.X R21, R79, 0x1, R111, P3 ;  /* 0x000000014f157824 */ /* 0x000fe200018e066f */
[----:B------:R3:W2:Y:S04]  /*2ed0*/  @!P0 LDG.E.U8 R16, desc[UR8][R22.64] ;  /* 0x0000000816108981 */ /* 0x0006a8000c1e1100 */
[----:B------:R0:W2:Y:S01]  /*2ee0*/  @!P0 LDG.E.U8 R14, desc[UR8][R20.64] ;  /* 0x00000008140e8981 */ /* 0x0000a2000c1e1100 */
[----:B-1----:R-:W-:Y:S02]  /*2ef0*/  PRMT R13, RZ, 0x7610, R13 ;  /* 0x00007610ff0d7816 */ /* 0x002fe4000000000d */
[----:B------:R-:W-:Y:S01]  /*2f00*/  PRMT R18, RZ, 0x7610, R18 ;  /* 0x00007610ff127816 */ /* 0x000fe20000000012 */
[----:B------:R-:W-:Y:S01]  /*2f10*/  LDS.U8 R77, [R0+UR5] ;  /* 0x00000005004d7984 */ /* 0x000fe20008000000 */
[----:B---3--:R-:W-:-:S03]  /*2f20*/  IADD3 R22, P2, PT, R9, R74, RZ ;  /* 0x0000004a09167210 */ /* 0x008fc60007f5e0ff */
[----:B------:R1:W3:Y:S01]  /*2f30*/  @!P0 LDG.E.U8 R13, desc[UR8][R24.64] ;  /* 0x00000008180d8981 */ /* 0x0002e2000c1e1100 */
[----:B0-----:R-:W-:Y:S01]  /*2f40*/  IADD3 R20, P1, PT, R9, R70, RZ ;  /* 0x0000004609147210 */ /* 0x001fe20007f3e0ff */
[----:B------:R-:W-:Y:S01]  /*2f50*/  IMAD.X R23, R79, 0x1, R73, P2 ;  /* 0x000000014f177824 */ /* 0x000fe200010e0649 */
[----:B------:R-:W-:Y:S01]  /*2f60*/  PRMT R12, RZ, 0x7610, R12 ;  /* 0x00007610ff0c7816 */ /* 0x000fe2000000000c */
[----:B------:R-:W-:Y:S01]  /*2f70*/  LDS.U8 R78, [R0+UR5+0x88] ;  /* 0x00008805004e7984 */ /* 0x000fe20008000000 */
[----:B------:R-:W-:Y:S02]  /*2f80*/  PRMT R17, RZ, 0x7610, R17 ;  /* 0x00007610ff117816 */ /* 0x000fe40000000011 */
[----:B------:R-:W-:Y:S01]  /*2f90*/  PRMT R66, RZ, 0x7610, R66 ;  /* 0x00007610ff427816 */ /* 0x000fe20000000042 */
[----:B------:R-:W-:Y:S01]  /*2fa0*/  LDS.U8 R80, [R0+UR5+0x80] ;  /* 0x0000800500507984 */ /* 0x000fe20008000000 */
[----:B-1----:R-:W-:Y:S01]  /*2fb0*/  IADD3 R24, P3, PT, R9, R96, RZ ;  /* 0x0000006009187210 */ /* 0x002fe20007f7e0ff */
[----:B------:R-:W-:-:S02]  /*2fc0*/  IMAD.X R21, R79, 0x1, R69, P1 ;  /* 0x000000014f157824 */ /* 0x000fc400008e0645 */
[----:B------:R0:W2:Y:S02]  /*2fd0*/  @!P0 LDG.E.U8 R18, desc[UR8][R22.64] ;  /* 0x0000000816128981 */ /* 0x0000a4000c1e1100 */
[----:B------:R-:W-:Y:S02]  /*2fe0*/  IMAD.X R25, R79, 0x1, R95, P3 ;  /* 0x000000014f197824 */ /* 0x000fe400018e065f */
[----:B------:R1:W2:Y:S04]  /*2ff0*/  @!P0 LDG.E.U8 R12, desc[UR8][R20.64] ;  /* 0x00000008140c8981 */ /* 0x0002a8000c1e1100 */
[----:B------:R1:W2:Y:S01]  /*3000*/  @!P0 LDG.E.U8 R17, desc[UR8][R24.64] ;  /* 0x0000000818118981 */ /* 0x0002a2000c1e1100 */
[C---:B0-----:R-:W-:Y:S02]  /*3010*/  IADD3 R22, P2, PT, R9.reuse, R100, RZ ;  /* 0x0000006409167210 */ /* 0x041fe40007f5e0ff */
[----:B------:R-:W-:Y:S01]  /*3020*/  PRMT R67, RZ, 0x7610, R67 ;  /* 0x00007610ff437816 */ /* 0x000fe20000000043 */
[----:B------:R-:W-:Y:S01]  /*3030*/  LDS.U8 R81, [R0+UR5+0x800] ;  /* 0x0008000500517984 */ /* 0x000fe20008000000 */
[----:B-1----:R-:W-:-:S02]  /*3040*/  IADD3 R20, P1, PT, R9, R98, RZ ;  /* 0x0000006209147210 */ /* 0x002fc40007f3e0ff */
[----:B------:R-:W-:Y:S01]  /*3050*/  PRMT R76, RZ, 0x7610, R76 ;  /* 0x00007610ff4c7816 */ /* 0x000fe2000000004c */
[----:B------:R-:W-:Y:S01]  /*3060*/  LDS.U8 R82, [R0+UR5+0x888] ;  /* 0x0008880500527984 */ /* 0x000fe20008000000 */
[----:B------:R-:W-:Y:S01]  /*3070*/  IADD3 R24, P3, PT, R9, R94, RZ ;  /* 0x0000005e09187210 */ /* 0x000fe20007f7e0ff */
[C---:B------:R-:W-:Y:S02]  /*3080*/  IMAD.X R21, R79.reuse, 0x1, R97, P1 ;  /* 0x000000014f157824 */ /* 0x040fe400008e0661 */
[C---:B------:R-:W-:Y:S01]  /*3090*/  IMAD.X R23, R79.reuse, 0x1, R99, P2 ;  /* 0x000000014f177824 */ /* 0x040fe200010e0663 */
[----:B------:R-:W-:Y:S01]  /*30a0*/  LDS.U8 R64, [R0+UR5+0x808] ;  /* 0x0008080500407984 */ /* 0x000fe20008000000 */
[----:B------:R-:W-:-:S03]  /*30b0*/  IMAD.X R25, R79, 0x1, R85, P3 ;  /* 0x000000014f197824 */ /* 0x000fc600018e0655 */
[----:B------:R0:W2:Y:S04]  /*30c0*/  @!P0 LDG.E.U8 R66, desc[UR8][R20.64] ;  /* 0x0000000814428981 */ /* 0x0000a8000c1e1100 */
[----:B------:R1:W2:Y:S04]  /*30d0*/  @!P0 LDG.E.U8 R67, desc[UR8][R22.64] ;  /* 0x0000000816438981 */ /* 0x0002a8000c1e1100 */
[----:B------:R1:W2:Y:S01]  /*30e0*/  @!P0 LDG.E.U8 R76, desc[UR8][R24.64] ;  /* 0x00000008184c8981 */ /* 0x0002a2000c1e1100 */
[----:B0-----:R-:W-:-:S03]  /*30f0*/  IADD3 R20, P3, PT, R9, R84, RZ ;  /* 0x0000005409147210 */ /* 0x001fc60007f7e0ff */
[----:B------:R-:W-:Y:S01]  /*3100*/  LDS.U8 R65, [R0+UR5+0x880] ;  /* 0x0008800500417984 */ /* 0x000fe20008000000 */
[C---:B-1----:R-:W-:Y:S02]  /*3110*/  IADD3 R22, P2, PT, R9.reuse, R72, RZ ;  /* 0x0000004809167210 */ /* 0x042fe40007f5e0ff */
[----:B------:R-:W-:Y:S01]  /*3120*/  IADD3 R24, P1, PT, R9, R68, RZ ;  /* 0x0000004409187210 */ /* 0x000fe20007f3e0ff */
[C---:B------:R-:W-:Y:S02]  /*3130*/  IMAD.X R21, R79.reuse, 0x1, R75, P3 ;  /* 0x000000014f157824 */ /* 0x040fe400018e064b */
[C---:B------:R-:W-:Y:S02]  /*3140*/  IMAD.X R23, R79.reuse, 0x1, R71, P2 ;  /* 0x000000014f177824 */ /* 0x040fe400010e0647 */
[----:B------:R-:W-:Y:S01]  /*3150*/  IMAD.X R25, R79, 0x1, R63, P1 ;  /* 0x000000014f197824 */ /* 0x000fe200008e063f */
[----:B------:R0:W2:Y:S04]  /*3160*/  @!P0 LDG.E.U8 R83, desc[UR8][R20.64] ;  /* 0x0000000814538981 */ /* 0x0000a8000c1e1100 */
[----:B------:R-:W2:Y:S04]  /*3170*/  @!P0 LDG.E.U8 R124, desc[UR8][R22.64] ;  /* 0x00000008167c8981 */ /* 0x000ea8000c1e1100 */
[----:B------:R-:W2:Y:S04]  /*3180*/  @!P0 LDG.E.U8 R125, desc[UR8][R24.64] ;  /* 0x00000008187d8981 */ /* 0x000ea8000c1e1100 */
[----:B------:R-:W-:Y:S04]  /*3190*/  STL [R1+0x1c], R8 ;  /* 0x00001c0801007387 */ /* 0x000fe80000100800 */
[----:B------:R-:W-:Y:S04]  /*31a0*/  STL [R1+0x20], R10 ;  /* 0x0000200a01007387 */ /* 0x000fe80000100800 */
[----:B------:R-:W-:Y:S04]  /*31b0*/  STL [R1+0x24], R61 ;  /* 0x0000243d01007387 */ /* 0x000fe80000100800 */
[----:B------:R-:W-:Y:S04]  /*31c0*/  STL [R1+0x28], R123 ;  /* 0x0000287b01007387 */ /* 0x000fe80000100800 */
[----:B------:R-:W-:Y:S04]  /*31d0*/  STL [R1+0x2c], R60 ;  /* 0x00002c3c01007387 */ /* 0x000fe80000100800 */
[----:B------:R1:W-:Y:S04]  /*31e0*/  STL [R1+0x30], R6 ;  /* 0x0000300601007387 */ /* 0x0003e80000100800 */
[----:B------:R-:W-:Y:S04]  /*31f0*/  STL [R1+0x34], R122 ;  /* 0x0000347a01007387 */ /* 0x000fe80000100800 */
[----:B------:R-:W-:Y:S04]  /*3200*/  STL [R1+0x38], R5 ;  /* 0x0000380501007387 */ /* 0x000fe80000100800 */
[----:B------:R-:W-:Y:S04]  /*3210*/  STL [R1+0x3c], R121 ;  /* 0x00003c7901007387 */ /* 0x000fe80000100800 */
[----:B------:R-:W-:Y:S04]  /*3220*/  STL [R1+0x40], R112 ;  /* 0x0000407001007387 */ /* 0x000fe80000100800 */
[----:B------:R-:W-:Y:S04]  /*3230*/  STL [R1+0x44], R4 ;  /* 0x0000440401007387 */ /* 0x000fe80000100800 */
[----:B------:R-:W-:Y:S04]  /*3240*/  STL [R1+0x48], R3 ;  /* 0x0000480301007387 */ /* 0x000fe80000100800 */
[----:B------:R-:W-:Y:S04]  /*3250*/  STL [R1+0x4c], R111 ;  /* 0x00004c6f01007387 */ /* 0x000fe80000100800 */
[----:B------:R-:W-:Y:S01]  /*3260*/  STL [R1+0x50], R2 ;  /* 0x0000500201007387 */ /* 0x000fe20000100800 */
[----:B------:R-:W-:-:S03]  /*3270*/  LOP3.LUT R7, R0, 0x110, RZ, 0x3c, !PT ;  /* 0x0000011000077812 */ /* 0x000fc600078e3cff */
[----:B------:R-:W-:Y:S04]  /*3280*/  STL [R1+0x54], R110 ;  /* 0x0000546e01007387 */ /* 0x000fe80000100800 */
[----:B------:R-:W-:Y:S04]  /*3290*/  STL [R1+0x58], R101 ;  /* 0x0000586501007387 */ /* 0x000fe80000100800 */
[----:B------:R-:W-:Y:S04]  /*32a0*/  STL [R1+0x5c], R70 ;  /* 0x00005c4601007387 */ /* 0x000fe80000100800 */
[----:B------:R-:W-:Y:S04]  /*32b0*/  STL [R1+0x60], R74 ;  /* 0x0000604a01007387 */ /* 0x000fe80000100800 */
[----:B------:R-:W-:Y:S01]  /*32c0*/  STL [R1+0x64], R96 ;  /* 0x0000646001007387 */ /* 0x000fe20000100800 */
[----:B-1----:R-:W-:-:S03]  /*32d0*/  LOP3.LUT R6, R0, 0x40, RZ, 0x3c, !PT ;  /* 0x0000004000067812 */ /* 0x002fc600078e3cff */
[----:B------:R-:W-:Y:S04]  /*32e0*/  STL [R1+0x68], R69 ;  /* 0x0000684501007387 */ /* 0x000fe80000100800 */
[----:B------:R-:W-:Y:S04]  /*32f0*/  STL [R1+0x6c], R73 ;  /* 0x00006c4901007387 */ /* 0x000fe80000100800 */
[----:B------:R-:W-:Y:S04]  /*3300*/  STL [R1+0x70], R95 ;  /* 0x0000705f01007387 */ /* 0x000fe80000100800 */
[----:B------:R-:W-:Y:S04]  /*3310*/  STL [R1+0x74], R98 ;  /* 0x0000746201007387 */ /* 0x000fe80000100800 */
[----:B------:R-:W-:Y:S04]  /*3320*/  LDS.U8 R86, [R7+UR5] ;  /* 0x0000000507567984 */ /* 0x000fe80008000000 */
[----:B------:R-:W-:Y:S04]  /*3330*/  LDS.U8 R87, [R7+UR5+0x88] ;  /* 0x0000880507577984 */ /* 0x000fe80008000000 */
        /* <DEDUP_REMOVED lines=13> */
[----:B------:R1:W-:Y:S04]  /*3410*/  LDS.U8 R5, [R7+UR5+0x1880] ;  /* 0x0018800507057984 */ /* 0x0003e80008000000 */
        /* <DEDUP_REMOVED lines=39> */
[----:B0-----:R-:W-:Y:S04]  /*3690*/  LDS.U8 R21, [R0+UR5+0x1000] ;  /* 0x0010000500157984 */ /* 0x001fe80008000000 */
[----:B------:R-:W0:Y:S04]  /*36a0*/  LDS.U8 R20, [R0+UR5+0x1088] ;  /* 0x0010880500147984 */ /* 0x000e280008000000 */
[----:B------:R-:W-:Y:S04]  /*36b0*/  LDS.U8 R84, [R0+UR5+0x1008] ;  /* 0x0010080500547984 */ /* 0x000fe80008000000 */
[----:B------:R-:W-:Y:S04]  /*36c0*/  LDS.U8 R85, [R0+UR5+0x1080] ;  /* 0x0010800500557984 */ /* 0x000fe80008000000 */
[----:B------:R-:W-:Y:S04]  /*36d0*/  LDS.U8 R99, [R0+UR5+0x1800] ;  /* 0x0018000500637984 */ /* 0x000fe80008000000 */
[----:B------:R-:W-:Y:S04]  /*36e0*/  LDS.U8 R97, [R0+UR5+0x1888] ;  /* 0x0018880500617984 */ /* 0x000fe80008000000 */
[----:B------:R-:W-:Y:S04]  /*36f0*/  LDS.U8 R94, [R0+UR5+0x1808] ;  /* 0x00180805005e7984 */ /* 0x000fe80008000000 */
[----:B------:R-:W-:Y:S04]  /*3700*/  LDS.U8 R100, [R0+UR5+0x1880] ;  /* 0x0018800500647984 */ /* 0x000fe80008000000 */
[----:B------:R-:W-:Y:S01]  /*3710*/  LDS.U8 R7, [R7+UR5+0x1880] ;  /* 0x0018800507077984 */ /* 0x000fe20008000000 */
[----:B------:R-:W-:Y:S06]  /*3720*/  BAR.SYNC.DEFER_BLOCKING 0x0 ;  /* 0x0000000000007b1d */ /* 0x000fec0000010000 */
[----:B----4-:R-:W-:Y:S04]  /*3730*/  STS.U8 [R11+UR5], R27 ;  /* 0x0000001b0b007988 */ /* 0x010fe80008000005 */
[----:B--2---:R-:W-:Y:S04]  /*3740*/  STS.U8 [R11+UR5+0x200], R26 ;  /* 0x0002001a0b007988 */ /* 0x004fe80008000005 */
[----:B------:R-:W-:Y:S04]  /*3750*/  STS.U8 [R11+UR5+0x400], R15 ;  /* 0x0004000f0b007988 */ /* 0x000fe80008000005 */
[----:B------:R-:W-:Y:S04]  /*3760*/  STS.U8 [R11+UR5+0x600], R19 ;  /* 0x000600130b007988 */ /* 0x000fe80008000005 */
[----:B------:R-:W-:Y:S04]  /*3770*/  STS.U8 [R11+UR5+0x800], R14 ;  /* 0x0008000e0b007988 */ /* 0x000fe80008000005 */
[----:B------:R-:W-:Y:S04]  /*3780*/  STS.U8 [R11+UR5+0xa00], R16 ;  /* 0x000a00100b007988 */ /* 0x000fe80008000005 */
[----:B---3--:R-:W-:Y:S04]  /*3790*/  STS.U8 [R11+UR5+0xc00], R13 ;  /* 0x000c000d0b007988 */ /* 0x008fe80008000005 */
[----:B------:R-:W-:Y:S04]  /*37a0*/  STS.U8 [R11+UR5+0xe00], R67 ;  /* 0x000e00430b007988 */ /* 0x000fe80008000005 */
[----:B------:R-:W-:Y:S04]  /*37b0*/  STS.U8 [R11+UR5+0x1000], R66 ;  /* 0x001000420b007988 */ /* 0x000fe80008000005 */
[----:B------:R-:W-:Y:S04]  /*37c0*/  STS.U8 [R11+UR5+0x1200], R17 ;  /* 0x001200110b007988 */ /* 0x000fe80008000005 */
[----:B------:R-:W-:Y:S04]  /*37d0*/  STS.U8 [R11+UR5+0x1400], R76 ;  /* 0x0014004c0b007988 */ /* 0x000fe80008000005 */
[----:B------:R-:W-:Y:S04]  /*37e0*/  STS.U8 [R11+UR5+0x1600], R83 ;  /* 0x001600530b007988 */ /* 0x000fe80008000005 */
[----:B------:R-:W-:Y:S04]  /*37f0*/  STS.U8 [R11+UR5+0x1800], R18 ;  /* 0x001800120b007988 */ /* 0x000fe80008000005 */
[----:B------:R0:W-:Y:S04]  /*3800*/  STS.U8 [R11+UR5+0x1a00], R124 ;  /* 0x001a007c0b007988 */ /* 0x0001e80008000005 */
[----:B------:R-:W-:Y:S04]  /*3810*/  STS.U8 [R11+UR5+0x1c00], R12 ;  /* 0x001c000c0b007988 */ /* 0x000fe80008000005 */
[----:B------:R1:W-:Y:S01]  /*3820*/  STS.U8 [R11+UR5+0x1e00], R125 ;  /* 0x001e007d0b007988 */ /* 0x0003e20008000005 */
[----:B------:R-:W-:Y:S01]  /*3830*/  BAR.SYNC.DEFER_BLOCKING 0x0 ;  /* 0x0000000000007b1d */ /* 0x000fe20000010000 */
[----:B0-----:R-:W-:-:S02]  /*3840*/  IMAD.MOV.U32 R124, RZ, RZ, R20 ;  /* 0x000000ffff7c7224 */ /* 0x001fc400078e0014 */
[----:B-1----:R-:W-:-:S03]  /*3850*/  IMAD.MOV.U32 R125, RZ, RZ, R21 ;  /* 0x000000ffff7d7224 */ /* 0x002fc600078e0015 */
[----:B------:R-:W0:Y:S04]  /*3860*/  LDSM.16.M88.4 R24, [R62] ;  /* 0x000000003e18783b */ /* 0x000e280000000200 */
[----:B------:R-:W1:Y:S04]  /*3870*/  LDSM.16.M88.4 R20, [R62+0x800] ;  /* 0x000800003e14783b */ /* 0x000e680000000200 */
[----:B------:R-:W2:Y:S04]  /*3880*/  LDSM.16.M88.4 R16, [R62+0x1000] ;  /* 0x001000003e10783b */ /* 0x000ea80000000200 */
[----:B------:R-:W3:Y:S01]  /*3890*/  LDSM.16.M88.4 R12, [R62+0x1800] ;  /* 0x001800003e0c783b */ /* 0x000ee20000000200 */
[----:B------:R-:W-:-:S02]  /*38a0*/  IMAD R77, R78, 0x100, R77 ;  /* 0x000001004e4d7824 */ /* 0x000fc400078e024d */
[----:B------:R-:W-:Y:S02]  /*38b0*/  IMAD R79, R80, 0x100, R79 ;  /* 0x00000100504f7824 */ /* 0x000fe400078e024f */
[----:B------:R-:W-:Y:S02]  /*38c0*/  IMAD R66, R82, 0x100, R81 ;  /* 0x0000010052427824 */ /* 0x000fe400078e0251 */
[----:B------:R-:W-:Y:S01]  /*38d0*/  IMAD R67, R65, 0x100, R64 ;  /* 0x0000010041437824 */ /* 0x000fe200078e0240 */
[----:B------:R-:W-:Y:S02]  /*38e0*/  F2FP.F16.E4M3.UNPACK_B R64, R77 ;  /* 0x0000004dff40723e */ /* 0x000fe400020006ff */
[----:B------:R-:W-:Y:S02]  /*38f0*/  F2FP.F16.E4M3.UNPACK_B R65, R79 ;  /* 0x0000004fff41723e */ /* 0x000fe400020006ff */
[----:B------:R-:W-:Y:S02]  /*3900*/  F2FP.F16.E4M3.UNPACK_B R66, R66 ;  /* 0x00000042ff42723e */ /* 0x000fe400020006ff */
[----:B------:R-:W-:-:S02]  /*3910*/  F2FP.F16.E4M3.UNPACK_B R67, R67 ;  /* 0x00000043ff43723e */ /* 0x000fc400020006ff */
[----:B0-----:R-:W-:Y:S02]  /*3920*/  F2FP.F16.E4M3.UNPACK_B R76, R24 ;  /* 0x00000018ff4c723e */ /* 0x001fe400020006ff */
[----:B------:R-:W-:Y:S02]  /*3930*/  F2FP.F16.E4M3.UNPACK_B R77, R25 ;  /* 0x00000019ff4d723e */ /* 0x000fe400020006ff */
[----:B-1----:R-:W-:Y:S02]  /*3940*/  F2FP.F16.E4M3.UNPACK_B R78, R20 ;  /* 0x00000014ff4e723e */ /* 0x002fe400020006ff */
[----:B------:R-:W-:Y:S02]  /*3950*/  F2FP.F16.E4M3.UNPACK_B R79, R21 ;  /* 0x00000015ff4f723e */ /* 0x000fe400020006ff */
[----:B--2---:R-:W-:Y:S02]  /*3960*/  F2FP.F16.E4M3.UNPACK_B R80, R16 ;  /* 0x00000010ff50723e */ /* 0x004fe400020006ff */
[----:B------:R-:W-:-:S02]  /*3970*/  F2FP.F16.E4M3.UNPACK_B R81, R17 ;  /* 0x00000011ff51723e */ /* 0x000fc400020006ff */
[----:B---3--:R-:W-:Y:S02]  /*3980*/  F2FP.F16.E4M3.UNPACK_B R82, R12 ;  /* 0x0000000cff52723e */ /* 0x008fe400020006ff */
[----:B------:R-:W-:Y:S01]  /*3990*/  F2FP.F16.E4M3.UNPACK_B R83, R13 ;  /* 0x0000000dff53723e */ /* 0x000fe200020006ff */
[C---:B------:R-:W-:Y:S08]  /*39a0*/  HMMA.16816.F32 R56, R64.reuse, R76, R56 ;  /* 0x0000004c4038723c */ /* 0x040ff00000001838 */
[C---:B------:R-:W-:Y:S08]  /*39b0*/  HMMA.16816.F32 R52, R64.reuse, R78, R52 ;  /* 0x0000004e4034723c */ /* 0x040ff00000001834 */
[C---:B------:R-:W-:Y:S08]  /*39c0*/  HMMA.16816.F32 R48, R64.reuse, R80, R48 ;  /* 0x000000504030723c */ /* 0x040ff00000001830 */
[----:B------:R-:W-:Y:S01]  /*39d0*/  HMMA.16816.F32 R44, R64, R82, R44 ;  /* 0x00000052402c723c */ /* 0x000fe2000000182c */
[----:B------:R-:W-:-:S02]  /*39e0*/  IMAD R64, R103, 0x100, R102 ;  /* 0x0000010067407824 */ /* 0x000fc400078e0266 */
[----:B------:R-:W-:Y:S02]  /*39f0*/  IMAD R65, R105, 0x100, R104 ;  /* 0x0000010069417824 */ /* 0x000fe400078e0268 */
[----:B------:R-:W-:Y:S02]  /*3a00*/  IMAD R66, R107, 0x100, R106 ;  /* 0x000001006b427824 */ /* 0x000fe400078e026a */
[----:B------:R-:W-:Y:S01]  /*3a10*/  IMAD R67, R109, 0x100, R108 ;  /* 0x000001006d437824 */ /* 0x000fe200078e026c */
[----:B------:R-:W-:Y:S02]  /*3a20*/  F2FP.F16.E4M3.UNPACK_B R64, R64 ;  /* 0x00000040ff40723e */ /* 0x000fe400020006ff */
[----:B------:R-:W-:Y:S02]  /*3a30*/  F2FP.F16.E4M3.UNPACK_B R65, R65 ;  /* 0x00000041ff41723e */ /* 0x000fe400020006ff */
[----:B------:R-:W-:Y:S02]  /*3a40*/  F2FP.F16.E4M3.UNPACK_B R66, R66 ;  /* 0x00000042ff42723e */ /* 0x000fe400020006ff */
[----:B------:R-:W-:Y:S01]  /*3a50*/  F2FP.F16.E4M3.UNPACK_B R67, R67 ;  /* 0x00000043ff43723e */ /* 0x000fe200020006ff */
[----:B------:R-:W-:-:S02]  /*3a60*/  IMAD R86, R87, 0x100, R86 ;  /* 0x0000010057567824 */ /* 0x000fc400078e0256 */
[----:B------:R-:W-:Y:S02]  /*3a70*/  IMAD R88, R89, 0x100, R88 ;  /* 0x0000010059587824 */ /* 0x000fe400078e0258 */
[----:B------:R-:W-:Y:S02]  /*3a80*/  IMAD R90, R91, 0x100, R90 ;  /* 0x000001005b5a7824 */ /* 0x000fe400078e025a */
[----:B------:R-:W-:Y:S01]  /*3a90*/  HMMA.16816.F32 R36, R64, R78, R36 ;  /* 0x0000004e4024723c */ /* 0x000fe20000001824 */
[----:B------:R-:W-:Y:S01]  /*3aa0*/  IMAD R92, R93, 0x100, R92 ;  /* 0x000001005d5c7824 */ /* 0x000fe200078e025c */
[----:B------:R-:W-:-:S06]  /*3ab0*/  F2FP.F16.E4M3.UNPACK_B R24, R24.H1 ;  /* 0x00000018ff18723e */ /* 0x000fcc00030006ff */
[----:B------:R-:W-:Y:S01]  /*3ac0*/  HMMA.16816.F32 R32, R64, R80, R32 ;  /* 0x000000504020723c */ /* 0x000fe20000001820 */
[----:B------:R-:W-:Y:S02]  /*3ad0*/  F2FP.F16.E4M3.UNPACK_B R25, R25.H1 ;  /* 0x00000019ff19723e */ /* 0x000fe400030006ff */
[----:B------:R-:W-:Y:S02]  /*3ae0*/  F2FP.F16.E4M3.UNPACK_B R20, R20.H1 ;  /* 0x00000014ff14723e */ /* 0x000fe400030006ff */
[----:B------:R-:W-:-:S03]  /*3af0*/  F2FP.F16.E4M3.UNPACK_B R21, R21.H1 ;  /* 0x00000015ff15723e */ /* 0x000fc600030006ff */
[C---:B------:R-:W-:Y:S01]  /*3b00*/  HMMA.16816.F32 R40, R64.reuse, R76, R40 ;  /* 0x0000004c4028723c */ /* 0x040fe20000001828 */
[----:B------:R-:W-:Y:S02]  /*3b10*/  F2FP.F16.E4M3.UNPACK_B R16, R16.H1 ;  /* 0x00000010ff10723e */ /* 0x000fe400030006ff */
[----:B------:R-:W-:Y:S02]  /*3b20*/  F2FP.F16.E4M3.UNPACK_B R17, R17.H1 ;  /* 0x00000011ff11723e */ /* 0x000fe400030006ff */
[----:B------:R-:W-:Y:S02]  /*3b30*/  F2FP.F16.E4M3.UNPACK_B R12, R12.H1 ;  /* 0x0000000cff0c723e */ /* 0x000fe400030006ff */
[----:B------:R-:W-:Y:S01]  /*3b40*/  F2FP.F16.E4M3.UNPACK_B R13, R13.H1 ;  /* 0x0000000dff0d723e */ /* 0x000fe200030006ff */
[----:B------:R-:W-:Y:S01]  /*3b50*/  HMMA.16816.F32 R28, R64, R82, R28 ;  /* 0x00000052401c723c */ /* 0x000fe2000000181c */
[----:B------:R-:W-:Y:S02]  /*3b60*/  F2FP.F16.E4M3.UNPACK_B R64, R86 ;  /* 0x00000056ff40723e */ /* 0x000fe400020006ff */
[----:B------:R-:W-:-:S02]  /*3b70*/  F2FP.F16.E4M3.UNPACK_B R65, R88 ;  /* 0x00000058ff41723e */ /* 0x000fc400020006ff */
[----:B------:R-:W-:Y:S02]  /*3b80*/  F2FP.F16.E4M3.UNPACK_B R66, R90 ;  /* 0x0000005aff42723e */ /* 0x000fe400020006ff */
[----:B------:R-:W-:Y:S01]  /*3b90*/  F2FP.F16.E4M3.UNPACK_B R67, R92 ;  /* 0x0000005cff43723e */ /* 0x000fe200020006ff */
[----:B------:R-:W-:Y:S02]  /*3ba0*/  IMAD R119, R119, 0x100, R120 ;  /* 0x0000010077777824 */ /* 0x000fe400078e0278 */
[----:B------:R-:W-:Y:S02]  /*3bb0*/  IMAD R117, R117, 0x100, R118 ;  /* 0x0000010075757824 */ /* 0x000fe400078e0276 */
[----:B------:R-:W-:Y:S02]  /*3bc0*/  IMAD R115, R115, 0x100, R116 ;  /* 0x0000010073737824 */ /* 0x000fe400078e0274 */
[----:B------:R-:W-:Y:S01]  /*3bd0*/  IMAD R113, R113, 0x100, R114 ;  /* 0x0000010071717824 */ /* 0x000fe200078e0272 */
[C---:B------:R-:W-:Y:S08]  /*3be0*/  HMMA.16816.F32 R56, R64.reuse, R24, R56 ;  /* 0x000000184038723c */ /* 0x040ff00000001838 */
[C---:B------:R-:W-:Y:S08]  /*3bf0*/  HMMA.16816.F32 R52, R64.reuse, R20, R52 ;  /* 0x000000144034723c */ /* 0x040ff00000001834 */
[C---:B------:R-:W-:Y:S08]  /*3c00*/  HMMA.16816.F32 R48, R64.reuse, R16, R48 ;  /* 0x000000104030723c */ /* 0x040ff00000001830 */
[----:B------:R-:W-:Y:S01]  /*3c10*/  HMMA.16816.F32 R44, R64, R12, R44 ;  /* 0x0000000c402c723c */ /* 0x000fe2000000182c */
[----:B------:R-:W-:-:S02]  /*3c20*/  F2FP.F16.E4M3.UNPACK_B R64, R119 ;  /* 0x00000077ff40723e */ /* 0x000fc400020006ff */
[----:B------:R-:W-:Y:S02]  /*3c30*/  F2FP.F16.E4M3.UNPACK_B R65, R117 ;  /* 0x00000075ff41723e */ /* 0x000fe400020006ff */
[----:B------:R-:W-:Y:S02]  /*3c40*/  F2FP.F16.E4M3.UNPACK_B R66, R115 ;  /* 0x00000073ff42723e */ /* 0x000fe400020006ff */
[----:B------:R-:W-:-:S07]  /*3c50*/  F2FP.F16.E4M3.UNPACK_B R67, R113 ;  /* 0x00000071ff43723e */ /* 0x000fce00020006ff */
[----:B------:R-:W-:Y:S01]  /*3c60*/  HMMA.16816.F32 R36, R64, R20, R36 ;  /* 0x000000144024723c */ /* 0x000fe20000001824 */
[----:B------:R-:W-:Y:S02]  /*3c70*/  IMAD R20, R97, 0x100, R99 ;  /* 0x0000010061147824 */ /* 0x000fe400078e0263 */
[----:B------:R-:W-:-:S05]  /*3c80*/  IMAD R21, R100, 0x100, R94 ;  /* 0x0000010064157824 */ /* 0x000fca00078e025e */
[C---:B------:R-:W-:Y:S01]  /*3c90*/  HMMA.16816.F32 R32, R64.reuse, R16, R32 ;  /* 0x000000104020723c */ /* 0x040fe20000001820 */
[----:B------:R-:W-:Y:S02]  /*3ca0*/  IMAD R16, R124, 0x100, R125 ;  /* 0x000001007c107824 */ /* 0x000fe400078e027d */
[----:B------:R-:W-:Y:S02]  /*3cb0*/  IMAD R17, R85, 0x100, R84 ;  /* 0x0000010055117824 */ /* 0x000fe400078e0254 */
[----:B------:R-:W2:Y:S03]  /*3cc0*/  LDL.LU R84, [R1+0x8c] ;  /* 0x00008c0001547983 */ /* 0x000ea60000300800 */
[C---:B------:R-:W-:Y:S01]  /*3cd0*/  HMMA.16816.F32 R40, R64.reuse, R24, R40 ;  /* 0x000000184028723c */ /* 0x040fe20000001828 */
[----:B------:R-:W-:Y:S01]  /*3ce0*/  F2FP.F16.E4M3.UNPACK_B R24, R26 ;  /* 0x0000001aff18723e */ /* 0x000fe200020006ff */
[----:B------:R-:W-:Y:S01]  /*3cf0*/  IMAD R76, R95, 0x100, R98 ;  /* 0x000001005f4c7824 */ /* 0x000fe200078e0262 */
[----:B------:R-:W-:Y:S01]  /*3d00*/  F2FP.F16.E4M3.UNPACK_B R25, R27 ;  /* 0x0000001bff19723e */ /* 0x000fe200020006ff */
[----:B------:R-:W-:Y:S01]  /*3d10*/  IMAD R77, R69, 0x100, R73 ;  /* 0x00000100454d7824 */ /* 0x000fe200078e0249 */
[----:B------:R-:W3:Y:S03]  /*3d20*/  LDL.LU R85, [R1+0x88] ;  /* 0x0000880001557983 */ /* 0x000ee60000300800 */
[----:B------:R-:W-:Y:S01]  /*3d30*/  HMMA.16816.F32 R28, R64, R12, R28 ;  /* 0x0000000c401c723c */ /* 0x000fe2000000181c */
[----:B------:R-:W-:Y:S01]  /*3d40*/  F2FP.F16.E4M3.UNPACK_B R64, R16 ;  /* 0x00000010ff40723e */ /* 0x000fe200020006ff */
[----:B------:R-:W-:Y:S01]  /*3d50*/  IMAD R78, R74, 0x100, R96 ;  /* 0x000001004a4e7824 */ /* 0x000fe200078e0260 */
[----:B------:R-:W-:Y:S01]  /*3d60*/  F2FP.F16.E4M3.UNPACK_B R65, R17 ;  /* 0x00000011ff41723e */ /* 0x000fe200020006ff */
[----:B------:R-:W-:Y:S01]  /*3d70*/  IMAD R79, R101, 0x100, R70 ;  /* 0x00000100654f7824 */ /* 0x000fe200078e0246 */
[----:B------:R-:W-:Y:S01]  /*3d80*/  F2FP.F16.E4M3.UNPACK_B R66, R20 ;  /* 0x00000014ff42723e */ /* 0x000fe200020006ff */
[----:B------:R-:W4:Y:S01]  /*3d90*/  LDL.LU R99, [R1+0x84] ;  /* 0x0000840001637983 */ /* 0x000f220000300800 */
[----:B------:R-:W-:-:S02]  /*3da0*/  F2FP.F16.E4M3.UNPACK_B R67, R21 ;  /* 0x00000015ff43723e */ /* 0x000fc400020006ff */
[----:B------:R-:W-:Y:S01]  /*3db0*/  F2FP.F16.E4M3.UNPACK_B R12, R22 ;  /* 0x00000016ff0c723e */ /* 0x000fe200020006ff */
[----:B------:R-:W3:Y:S01]  /*3dc0*/  LDL.LU R97, [R1+0x80] ;  /* 0x0000800001617983 */ /* 0x000ee20000300800 */
[----:B------:R-:W-:Y:S02]  /*3dd0*/  F2FP.F16.E4M3.UNPACK_B R13, R23 ;  /* 0x00000017ff0d723e */ /* 0x000fe400020006ff */
[----:B------:R-:W-:Y:S01]  /*3de0*/  F2FP.F16.E4M3.UNPACK_B R16, R18 ;  /* 0x00000012ff10723e */ /* 0x000fe200020006ff */
[----:B------:R-:W3:Y:S01]  /*3df0*/  LDL.LU R94, [R1+0x7c] ;  /* 0x00007c00015e7983 */ /* 0x000ee20000300800 */
[----:B------:R-:W-:Y:S02]  /*3e00*/  F2FP.F16.E4M3.UNPACK_B R17, R19 ;  /* 0x00000013ff11723e */ /* 0x000fe400020006ff */
[----:B------:R-:W-:Y:S02]  /*3e10*/  F2FP.F16.E4M3.UNPACK_B R20, R14 ;  /* 0x0000000eff14723e */ /* 0x000fe400020006ff */
[----:B------:R-:W-:Y:S01]  /*3e20*/  F2FP.F16.E4M3.UNPACK_B R21, R15 ;  /* 0x0000000fff15723e */ /* 0x000fe200020006ff */
[C---:B------:R-:W-:Y:S01]  /*3e30*/  HMMA.16816.F32 R56, R64.reuse, R24, R56 ;  /* 0x000000184038723c */ /* 0x040fe20000001838 */
[----:B------:R-:W4:Y:S04]  /*3e40*/  LDL.LU R100, [R1+0x78] ;  /* 0x0000780001647983 */ /* 0x000f280000300800 */
[----:B------:R-:W4:Y:S03]  /*3e50*/  LDL.LU R98, [R1+0x74] ;  /* 0x0000740001627983 */ /* 0x000f260000300800 */
[C---:B------:R-:W-:Y:S01]  /*3e60*/  HMMA.16816.F32 R52, R64.reuse, R12, R52 ;  /* 0x0000000c4034723c */ /* 0x040fe20000001834 */
[----:B------:R-:W4:Y:S04]  /*3e70*/  LDL.LU R95, [R1+0x70] ;  /* 0x00007000015f7983 */ /* 0x000f280000300800 */
[----:B------:R-:W4:Y:S03]  /*3e80*/  LDL.LU R73, [R1+0x6c] ;  /* 0x00006c0001497983 */ /* 0x000f260000300800 */
[C---:B------:R-:W-:Y:S01]  /*3e90*/  HMMA.16816.F32 R48, R64.reuse, R16, R48 ;  /* 0x000000104030723c */ /* 0x040fe20000001830 */
[----:B------:R-:W4:Y:S04]  /*3ea0*/  LDL.LU R69, [R1+0x68] ;  /* 0x0000680001457983 */ /* 0x000f280000300800 */
[----:B------:R-:W4:Y:S03]  /*3eb0*/  LDL.LU R96, [R1+0x64] ;  /* 0x0000640001607983 */ /* 0x000f260000300800 */
[----:B------:R-:W-:Y:S01]  /*3ec0*/  HMMA.16816.F32 R44, R64, R20, R44 ;  /* 0x00000014402c723c */ /* 0x000fe2000000182c */
[----:B------:R-:W-:Y:S01]  /*3ed0*/  F2FP.F16.E4M3.UNPACK_B R64, R76 ;  /* 0x0000004cff40723e */ /* 0x000fe200020006ff */
[----:B------:R-:W4:Y:S01]  /*3ee0*/  LDL.LU R74, [R1+0x60] ;  /* 0x00006000014a7983 */ /* 0x000f220000300800 */
[----:B------:R-:W-:-:S02]  /*3ef0*/  F2FP.F16.E4M3.UNPACK_B R65, R77 ;  /* 0x0000004dff41723e */ /* 0x000fc400020006ff */
[----:B------:R-:W-:Y:S01]  /*3f00*/  F2FP.F16.E4M3.UNPACK_B R66, R78 ;  /* 0x0000004eff42723e */ /* 0x000fe200020006ff */
[----:B------:R-:W4:Y:S01]  /*3f10*/  LDL.LU R70, [R1+0x5c] ;  /* 0x00005c0001467983 */ /* 0x000f220000300800 */
[----:B------:R-:W-:-:S03]  /*3f20*/  F2FP.F16.E4M3.UNPACK_B R67, R79 ;  /* 0x0000004fff43723e */ /* 0x000fc600020006ff */
[----:B------:R-:W4:Y:S04]  /*3f30*/  LDL.LU R101, [R1+0x58] ;  /* 0x0000580001657983 */ /* 0x000f280000300800 */
[----:B------:R-:W-:Y:S01]  /*3f40*/  HMMA.16816.F32 R40, R64, R24, R40 ;  /* 0x000000184028723c */ /* 0x000fe20000001828 */
[----:B------:R-:W-:Y:S02]  /*3f50*/  IMAD R24, R2, 0x100, R110 ;  /* 0x0000010002187824 */ /* 0x000fe400078e026e */
[----:B------:R-:W4:Y:S01]  /*3f60*/  LDL.LU R110, [R1+0x54] ;  /* 0x00005400016e7983 */ /* 0x000f220000300800 */
[----:B------:R-:W-:-:S03]  /*3f70*/  IMAD R25, R3, 0x100, R111 ;  /* 0x0000010003197824 */ /* 0x000fc600078e026f */
[----:B------:R-:W4:Y:S01]  /*3f80*/  LDL.LU R2, [R1+0x50] ;  /* 0x0000500001027983 */ /* 0x000f220000300800 */
[----:B------:R-:W-:Y:S01]  /*3f90*/  HMMA.16816.F32 R36, R64, R12, R36 ;  /* 0x0000000c4024723c */ /* 0x000fe20000001824 */
[----:B------:R-:W-:Y:S02]  /*3fa0*/  IMAD R12, R112, 0x100, R4 ;  /* 0x00000100700c7824 */ /* 0x000fe400078e0204 */
[----:B------:R-:W4:Y:S01]  /*3fb0*/  LDL.LU R111, [R1+0x4c] ;  /* 0x00004c00016f7983 */ /* 0x000f220000300800 */
[----:B------:R-:W-:-:S03]  /*3fc0*/  IMAD R13, R5, 0x100, R121 ;  /* 0x00000100050d7824 */ /* 0x000fc600078e0279 */
[----:B------:R-:W4:Y:S01]  /*3fd0*/  LDL.LU R3, [R1+0x48] ;  /* 0x0000480001037983 */ /* 0x000f220000300800 */
[----:B------:R-:W-:Y:S01]  /*3fe0*/  HMMA.16816.F32 R32, R64, R16, R32 ;  /* 0x000000104020723c */ /* 0x000fe20000001820 */
[----:B------:R-:W-:Y:S02]  /*3ff0*/  F2FP.F16.E4M3.UNPACK_B R16, R26.H1 ;  /* 0x0000001aff10723e */ /* 0x000fe400030006ff */
[----:B------:R-:W4:Y:S01]  /*4000*/  LDL.LU R4, [R1+0x44] ;  /* 0x0000440001047983 */ /* 0x000f220000300800 */
[----:B------:R-:W-:Y:S01]  /*4010*/  F2FP.F16.E4M3.UNPACK_B R26, R12 ;  /* 0x0000000cff1a723e */ /* 0x000fe200020006ff */
[----:B------:R-:W-:Y:S02]  /*4020*/  IMAD R12, R6, 0x100, R122 ;  /* 0x00000100060c7824 */ /* 0x000fe400078e027a */
[----:B------:R-:W4:Y:S01]  /*4030*/  LDL.LU R112, [R1+0x40] ;  /* 0x0000400001707983 */ /* 0x000f220000300800 */
[----:B------:R-:W-:-:S03]  /*4040*/  F2FP.F16.E4M3.UNPACK_B R17, R27.H1 ;  /* 0x0000001bff11723e */ /* 0x000fc600030006ff */
[----:B------:R-:W4:Y:S01]  /*4050*/  LDL.LU R121, [R1+0x3c] ;  /* 0x00003c0001797983 */ /* 0x000f220000300800 */
[----:B------:R-:W-:Y:S01]  /*4060*/  F2FP.F16.E4M3.UNPACK_B R27, R13 ;  /* 0x0000000dff1b723e */ /* 0x000fe200020006ff */
[----:B------:R-:W-:Y:S02]  /*4070*/  HMMA.16816.F32 R28, R64, R20, R28 ;  /* 0x00000014401c723c */ /* 0x000fe4000000181c */
[----:B------:R-:W4:Y:S01]  /*4080*/  LDL.LU R5, [R1+0x38] ;  /* 0x0000380001057983 */ /* 0x000f220000300800 */
[----:B------:R-:W-:Y:S01]  /*4090*/  IMAD R13, R123, 0x100, R60 ;  /* 0x000001007b0d7824 */ /* 0x000fe200078e023c */
[----:B------:R-:W-:Y:S01]  /*40a0*/  F2FP.F16.E4M3.UNPACK_B R20, R14.H1 ;  /* 0x0000000eff14723e */ /* 0x000fe200030006ff */
[----:B------:R-:W0:Y:S01]  /*40b0*/  LDC R64, c[0x0][0x3a8] ;  /* 0x0000ea00ff407b82 */ /* 0x000e220000000800 */
[----:B------:R-:W4:Y:S01]  /*40c0*/  LDL.LU R122, [R1+0x34] ;  /* 0x00003400017a7983 */ /* 0x000f220000300800 */
[----:B------:R-:W-:-:S03]  /*40d0*/  IMAD R14, R10, 0x100, R61 ;  /* 0x000001000a0e7824 */ /* 0x000fc600078e023d */
[----:B------:R-:W4:Y:S01]  /*40e0*/  LDL.LU R6, [R1+0x30] ;  /* 0x0000300001067983 */ /* 0x000f220000300800 */
[----:B------:R-:W-:-:S03]  /*40f0*/  F2FP.F16.E4M3.UNPACK_B R21, R15.H1 ;  /* 0x0000000fff15723e */ /* 0x000fc600030006ff */
[----:B------:R-:W4:Y:S01]  /*4100*/  LDL.LU R60, [R1+0x2c] ;  /* 0x00002c00013c7983 */ /* 0x000f220000300800 */
[----:B------:R-:W-:-:S03]  /*4110*/  IMAD R15, R7, 0x100, R8 ;  /* 0x00000100070f7824 */ /* 0x000fc600078e0208 */
[----:B------:R-:W4:Y:S04]  /*4120*/  LDL.LU R123, [R1+0x28] ;  /* 0x00002800017b7983 */ /* 0x000f280000300800 */
[----:B------:R-:W4:Y:S04]  /*4130*/  LDL.LU R61, [R1+0x24] ;  /* 0x00002400013d7983 */ /* 0x000f280000300800 */
[----:B------:R1:W5:Y:S04]  /*4140*/  LDL.LU R10, [R1+0x20] ;  /* 0x00002000010a7983 */ /* 0x0003680000300800 */
[----:B------:R-:W4:Y:S04]  /*4150*/  LDL.LU R8, [R1+0x1c] ;  /* 0x00001c0001087983 */ /* 0x000f280000300800 */
[----:B------:R-:W4:Y:S01]  /*4160*/  LDL.LU R7, [R1+0x18] ;  /* 0x0000180001077983 */ /* 0x000f220000300800 */
[----:B------:R-:W-:-:S02]  /*4170*/  F2FP.F16.E4M3.UNPACK_B R24, R24 ;  /* 0x00000018ff18723e */ /* 0x000fc400020006ff */
[----:B------:R-:W-:Y:S02]  /*4180*/  F2FP.F16.E4M3.UNPACK_B R25, R25 ;  /* 0x00000019ff19723e */ /* 0x000fe400020006ff */
[----:B------:R-:W-:Y:S02]  /*4190*/  F2FP.F16.E4M3.UNPACK_B R22, R22.H1 ;  /* 0x00000016ff16723e */ /* 0x000fe400030006ff */
[----:B------:R-:W-:Y:S02]  /*41a0*/  F2FP.F16.E4M3.UNPACK_B R23, R23.H1 ;  /* 0x00000017ff17723e */ /* 0x000fe400030006ff */
[----:B------:R-:W-:Y:S02]  /*41b0*/  F2FP.F16.E4M3.UNPACK_B R18, R18.H1 ;  /* 0x00000012ff12723e */ /* 0x000fe400030006ff */
[----:B------:R-:W-:Y:S02]  /*41c0*/  F2FP.F16.E4M3.UNPACK_B R19, R19.H1 ;  /* 0x00000013ff13723e */ /* 0x000fe400030006ff */
[----:B------:R-:W-:-:S02]  /*41d0*/  F2FP.F16.E4M3.UNPACK_B R12, R12 ;  /* 0x0000000cff0c723e */ /* 0x000fc400020006ff */
[----:B------:R-:W-:Y:S02]  /*41e0*/  F2FP.F16.E4M3.UNPACK_B R13, R13 ;  /* 0x0000000dff0d723e */ /* 0x000fe400020006ff */
[----:B------:R-:W-:Y:S02]  /*41f0*/  F2FP.F16.E4M3.UNPACK_B R14, R14 ;  /* 0x0000000eff0e723e */ /* 0x000fe400020006ff */
[----:B------:R-:W-:Y:S01]  /*4200*/  F2FP.F16.E4M3.UNPACK_B R15, R15 ;  /* 0x0000000fff0f723e */ /* 0x000fe200020006ff */
[----:B------:R-:W-:Y:S01]  /*4210*/  HMMA.16816.F32 R56, R24, R16, R56 ;  /* 0x000000101838723c */ /* 0x000fe20000001838 */
[----:B------:R-:W-:Y:S02]  /*4220*/  USHF.R.S32.HI UR10, URZ, 0x1f, UR4 ;  /* 0x0000001fff0a7899 */ /* 0x000fe40008011404 */
[----:B------:R-:W-:Y:S01]  /*4230*/  IADD3 R68, P2, PT, R68, UR4, RZ ;  /* 0x0000000444447c10 */ /* 0x000fe2000ff5e0ff */
[----:B------:R-:W-:Y:S01]  /*4240*/  UIADD3 UR6, UPT, UPT, UR6, -0x1, URZ ;  /* 0xffffffff06067890 */ /* 0x000fe2000fffe0ff */
[----:B------:R-:W-:-:S03]  /*4250*/  IADD3 R72, P4, PT, R72, UR4, RZ ;  /* 0x0000000448487c10 */ /* 0x000fc6000ff9e0ff */
[----:B------:R-:W-:Y:S01]  /*4260*/  HMMA.16816.F32 R52, R24, R22, R52 ;  /* 0x000000161834723c */ /* 0x000fe20000001834 */
[----:B------:R-:W-:-:S07]  /*4270*/  UISETP.NE.U32.AND UP0, UPT, UR6, URZ, UPT ;  /* 0x000000ff0600728c */ /* 0x000fce000bf05070 */
[C---:B------:R-:W-:Y:S08]  /*4280*/  HMMA.16816.F32 R48, R24.reuse, R18, R48 ;  /* 0x000000121830723c */ /* 0x040ff00000001830 */
[----:B------:R-:W-:Y:S08]  /*4290*/  HMMA.16816.F32 R44, R24, R20, R44 ;  /* 0x00000014182c723c */ /* 0x000ff0000000182c */
[C---:B------:R-:W-:Y:S08]  /*42a0*/  HMMA.16816.F32 R40, R12.reuse, R16, R40 ;  /* 0x000000100c28723c */ /* 0x040ff00000001828 */
[C---:B------:R-:W-:Y:S08]  /*42b0*/  HMMA.16816.F32 R36, R12.reuse, R22, R36 ;  /* 0x000000160c24723c */ /* 0x040ff00000001824 */
[C---:B------:R-:W-:Y:S08]  /*42c0*/  HMMA.16816.F32 R32, R12.reuse, R18, R32 ;  /* 0x000000120c20723c */ /* 0x040ff00000001820 */
[----:B------:R-:W-:Y:S01]  /*42d0*/  HMMA.16816.F32 R28, R12, R20, R28 ;  /* 0x000000140c1c723c */ /* 0x000fe2000000181c */
[----:B------:R-:W-:Y:S01]  /*42e0*/  IADD3.X R63, PT, PT, R63, UR10, RZ, P2, !PT ;  /* 0x0000000a3f3f7c10 */ /* 0x000fe200097fe4ff */
[----:B0-----:R-:W-:Y:S01]  /*42f0*/  IMAD.SHL.U32 R64, R64, 0x40, RZ ;  /* 0x0000004040407824 */ /* 0x001fe200078e00ff */
[----:B------:R-:W-:Y:S01]  /*4300*/  IADD3.X R71, PT, PT, R71, UR10, RZ, P4, !PT ;  /* 0x0000000a47477c10 */ /* 0x000fe2000a7fe4ff */
[----:B------:R-:W-:Y:S01]  /*4310*/  UIADD3 UR7, UPT, UPT, UR7, -0x40, URZ ;  /* 0xffffffc007077890 */ /* 0x000fe2000fffe0ff */
[----:B--2---:R-:W-:-:S04]  /*4320*/  IADD3 R84, P6, PT, R84, UR4, RZ ;  /* 0x0000000454547c10 */ /* 0x004fc8000ffde0ff */
[----:B------:R-:W-:Y:S02]  /*4330*/  IADD3.X R75, PT, PT, R75, UR10, RZ, P6, !PT ;  /* 0x0000000a4b4b7c10 */ /* 0x000fe4000b7fe4ff */
[----:B---3--:R-:W-:-:S04]  /*4340*/  IADD3 R94, P0, PT, R94, UR4, RZ ;  /* 0x000000045e5e7c10 */ /* 0x008fc8000ff1e0ff */
[----:B------:R-:W-:Y:S02]  /*4350*/  IADD3.X R85, PT, PT, R85, UR10, RZ, P0, !PT ;  /* 0x0000000a55557c10 */ /* 0x000fe400087fe4ff */
[----:B----4-:R-:W-:-:S04]  /*4360*/  IADD3 R98, P2, PT, R98, UR4, RZ ;  /* 0x0000000462627c10 */ /* 0x010fc8000ff5e0ff */
[----:B------:R-:W-:Y:S02]  /*4370*/  IADD3.X R97, PT, PT, R97, UR10, RZ, P2, !PT ;  /* 0x0000000a61617c10 */ /* 0x000fe400097fe4ff */
[----:B------:R-:W-:Y:S02]  /*4380*/  IADD3 R96, P1, PT, R96, UR4, RZ ;  /* 0x0000000460607c10 */ /* 0x000fe4000ff3e0ff */
[----:B------:R-:W-:Y:S02]  /*4390*/  IADD3 R70, P3, PT, R70, UR4, RZ ;  /* 0x0000000446467c10 */ /* 0x000fe4000ff7e0ff */
[----:B------:R-:W-:Y:S02]  /*43a0*/  IADD3 R74, P5, PT, R74, UR4, RZ ;  /* 0x000000044a4a7c10 */ /* 0x000fe4000ffbe0ff */
[----:B------:R-:W-:Y:S02]  /*43b0*/  IADD3.X R69, PT, PT, R69, UR10, RZ, P3, !PT ;  /* 0x0000000a45457c10 */ /* 0x000fe40009ffe4ff */
[----:B------:R-:W-:-:S02]  /*43c0*/  IADD3 R100, P3, PT, R100, UR4, RZ ;  /* 0x0000000464647c10 */ /* 0x000fc4000ff7e0ff */
[----:B------:R-:W-:Y:S02]  /*43d0*/  IADD3.X R73, PT, PT, R73, UR10, RZ, P5, !PT ;  /* 0x0000000a49497c10 */ /* 0x000fe4000affe4ff */
[----:B------:R-:W-:Y:S02]  /*43e0*/  IADD3.X R95, PT, PT, R95, UR10, RZ, P1, !PT ;  /* 0x0000000a5f5f7c10 */ /* 0x000fe40008ffe4ff */
[----:B------:R-:W-:Y:S02]  /*43f0*/  IADD3 R2, P4, PT, R2, UR4, RZ ;  /* 0x0000000402027c10 */ /* 0x000fe4000ff9e0ff */
[----:B------:R-:W-:Y:S02]  /*4400*/  IADD3.X R99, PT, PT, R99, UR10, RZ, P3, !PT ;  /* 0x0000000a63637c10 */ /* 0x000fe40009ffe4ff */
[----:B------:R-:W-:Y:S02]  /*4410*/  IADD3.X R101, PT, PT, R101, UR10, RZ, P4, !PT ;  /* 0x0000000a65657c10 */ /* 0x000fe4000a7fe4ff */
[----:B------:R-:W-:-:S02]  /*4420*/  IADD3 R3, P5, PT, R3, UR4, RZ ;  /* 0x0000000403037c10 */ /* 0x000fc4000ffbe0ff */
[----:B------:R-:W-:Y:S02]  /*4430*/  IADD3 R4, P6, PT, R4, UR4, RZ ;  /* 0x0000000404047c10 */ /* 0x000fe4000ffde0ff */
[----:B------:R-:W-:Y:S02]  /*4440*/  IADD3.X R110, PT, PT, R110, UR10, RZ, P5, !PT ;  /* 0x0000000a6e6e7c10 */ /* 0x000fe4000affe4ff */
[----:B------:R-:W-:Y:S02]  /*4450*/  IADD3.X R111, PT, PT, R111, UR10, RZ, P6, !PT ;  /* 0x0000000a6f6f7c10 */ /* 0x000fe4000b7fe4ff */
[----:B------:R-:W-:-:S04]  /*4460*/  IADD3 R5, P0, PT, R5, UR4, RZ ;  /* 0x0000000405057c10 */ /* 0x000fc8000ff1e0ff */
[----:B------:R-:W-:Y:S02]  /*4470*/  IADD3.X R112, PT, PT, R112, UR10, RZ, P0, !PT ;  /* 0x0000000a70707c10 */ /* 0x000fe400087fe4ff */
[----:B------:R-:W-:Y:S02]  /*4480*/  IADD3 R6, P1, PT, R6, UR4, RZ ;  /* 0x0000000406067c10 */ /* 0x000fe4000ff3e0ff */
[----:B------:R-:W-:Y:S02]  /*4490*/  IADD3 R60, P2, PT, R60, UR4, RZ ;  /* 0x000000043c3c7c10 */ /* 0x000fe4000ff5e0ff */
[----:B------:R-:W-:Y:S02]  /*44a0*/  IADD3.X R121, PT, PT, R121, UR10, RZ, P1, !PT ;  /* 0x0000000a79797c10 */ /* 0x000fe40008ffe4ff */
[----:B------:R-:W-:Y:S02]  /*44b0*/  IADD3.X R122, PT, PT, R122, UR10, RZ, P2, !PT ;  /* 0x0000000a7a7a7c10 */ /* 0x000fe400097fe4ff */
[----:B------:R-:W-:-:S04]  /*44c0*/  IADD3 R61, P3, PT, R61, UR4, RZ ;  /* 0x000000043d3d7c10 */ /* 0x000fc8000ff7e0ff */
[----:B------:R-:W-:Y:S02]  /*44d0*/  IADD3.X R123, PT, PT, R123, UR10, RZ, P3, !PT ;  /* 0x0000000a7b7b7c10 */ /* 0x000fe40009ffe4ff */
[----:B------:R-:W-:-:S04]  /*44e0*/  IADD3 R7, P4, PT, R64, R7, RZ ;  /* 0x0000000740077210 */ /* 0x000fc80007f9e0ff */
[----:B------:R-:W-:Y:S01]  /*44f0*/  LEA.HI.X.SX32 R8, R64, R8, 0x1, P4 ;  /* 0x0000000840087211 */ /* 0x000fe200020f0eff */
[----:B-1----:R-:W-:Y:S08]  /*4500*/  BRA.U UP0, `(.L_x_2) ;  /* 0xffffffd900887547 */ /* 0x002ff0000b83ffff */
.L_x_1:
[----:B------:R-:W3:Y:S01]  /*4510*/  LDL.LU R16, [R1+0x8] ;  /* 0x0000080001107983 */ /* 0x000ee20000300800 */
[----:B------:R-:W-:Y:S01]  /*4520*/  F2FP.SATFINITE.E4M3.F32.PACK_AB_MERGE_C R30, R31, R30, RZ ;  /* 0x0000001e1f1e723e */ /* 0x000fe200048070ff */
[----:B------:R-:W1:Y:S01]  /*4530*/  S2R R20, SR_TID.X ;  /* 0x0000000000147919 */ /* 0x000e620000002100 */
[----:B------:R-:W-:Y:S02]  /*4540*/  F2FP.SATFINITE.E4M3.F32.PACK_AB_MERGE_C R56, R57, R56, RZ ;  /* 0x000000383938723e */ /* 0x000fe400048070ff */
[----:B------:R-:W-:Y:S01]  /*4550*/  F2FP.SATFINITE.E4M3.F32.PACK_AB_MERGE_C R52, R53, R52, RZ ;  /* 0x000000343534723e */ /* 0x000fe200048070ff */
[----:B------:R-:W4:Y:S01]  /*4560*/  LDL.LU R15, [R1+0x10] ;  /* 0x00001000010f7983 */ /* 0x000f220000300800 */
[----:B------:R-:W-:Y:S02]  /*4570*/  F2FP.SATFINITE.E4M3.F32.PACK_AB_MERGE_C R48, R49, R48, RZ ;  /* 0x000000303130723e */ /* 0x000fe400048070ff */
[----:B------:R-:W-:Y:S01]  /*4580*/  F2FP.SATFINITE.E4M3.F32.PACK_AB_MERGE_C R40, R41, R40, RZ ;  /* 0x000000282928723e */ /* 0x000fe200048070ff */
[----:B--2---:R-:W2:Y:S01]  /*4590*/  LDL.LU R13, [R1+0xc] ;  /* 0x00000c00010d7983 */ /* 0x004ea20000300800 */
[----:B------:R-:W-:-:S02]  /*45a0*/  F2FP.SATFINITE.E4M3.F32.PACK_AB_MERGE_C R36, R37, R36, RZ ;  /* 0x000000242524723e */ /* 0x000fc400048070ff */
[----:B------:R-:W-:Y:S01]  /*45b0*/  F2FP.SATFINITE.E4M3.F32.PACK_AB_MERGE_C R32, R33, R32, RZ ;  /* 0x000000202120723e */ /* 0x000fe200048070ff */
[----:B------:R-:W2:Y:S01]  /*45c0*/  LDL.LU R12, [R1+0x14] ;  /* 0x00001400010c7983 */ /* 0x000ea20000300800 */
[----:B------:R-:W-:Y:S02]  /*45d0*/  F2FP.SATFINITE.E4M3.F32.PACK_AB_MERGE_C R42, R43, R42, RZ ;  /* 0x0000002a2b2a723e */ /* 0x000fe400048070ff */
[----:B------:R-:W-:Y:S01]  /*45e0*/  F2FP.SATFINITE.E4M3.F32.PACK_AB_MERGE_C R38, R39, R38, RZ ;  /* 0x000000262726723e */ /* 0x000fe200048070ff */
[----:B------:R-:W2:Y:S01]  /*45f0*/  LDL.LU R18, [R1+0x4] ;  /* 0x0000040001127983 */ /* 0x000ea20000300800 */
[----:B------:R-:W-:Y:S02]  /*4600*/  F2FP.SATFINITE.E4M3.F32.PACK_AB_MERGE_C R34, R35, R34, RZ ;  /* 0x000000222322723e */ /* 0x000fe400048070ff */
[----:B------:R-:W-:Y:S01]  /*4610*/  F2FP.SATFINITE.E4M3.F32.PACK_AB_MERGE_C R28, R29, R28, RZ ;  /* 0x0000001c1d1c723e */ /* 0x000fe200048070ff */
[----:B------:R-:W2:Y:S01]  /*4620*/  LDL.LU R31, [R1] ;  /* 0x00000000011f7983 */ /* 0x000ea20000300800 */
[----:B------:R-:W-:-:S02]  /*4630*/  LOP3.LUT R56, R56, 0xffff, RZ, 0xc0, !PT ;  /* 0x0000ffff38387812 */ /* 0x000fc400078ec0ff */
[----:B------:R-:W-:Y:S02]  /*4640*/  F2FP.SATFINITE.E4M3.F32.PACK_AB_MERGE_C R58, R59, R58, RZ ;  /* 0x0000003a3b3a723e */ /* 0x000fe400048070ff */
[----:B------:R-:W-:Y:S02]  /*4650*/  F2FP.SATFINITE.E4M3.F32.PACK_AB_MERGE_C R54, R55, R54, RZ ;  /* 0x000000363736723e */ /* 0x000fe400048070ff */
[----:B------:R-:W-:Y:S01]  /*4660*/  F2FP.SATFINITE.E4M3.F32.PACK_AB_MERGE_C R50, R51, R50, RZ ;  /* 0x000000323332723e */ /* 0x000fe200048070ff */
[----:B------:R-:W0:Y:S01]  /*4670*/  S2UR UR5, SR_CgaCtaId ;  /* 0x00000000000579c3 */ /* 0x000e220000008800 */
[----:B------:R-:W-:Y:S01]  /*4680*/  UMOV UR4, 0x400 ;  /* 0x0000040000047882 */ /* 0x000fe20000000000 */
[----:B------:R-:W-:Y:S01]  /*4690*/  F2FP.SATFINITE.E4M3.F32.PACK_AB_MERGE_C R44, R45, R44, RZ ;  /* 0x0000002c2d2c723e */ /* 0x000fe200048070ff */
[----:B------:R-:W0:Y:S01]  /*46a0*/  LDCU.128 UR12, c[0x0][0x390] ;  /* 0x00007200ff0c77ac */ /* 0x000e220008000c00 */
[C---:B-1----:R-:W-:Y:S01]  /*46b0*/  IMAD.SHL.U32 R0, R20.reuse, 0x20, RZ ;  /* 0x0000002014007824 */ /* 0x042fe200078e00ff */
[--C-:B------:R-:W-:Y:S01]  /*46c0*/  SHF.R.S32.HI R9, RZ, 0x7, R20.reuse ;  /* 0x00000007ff097819 */ /* 0x100fe20000011414 */
[C---:B------:R-:W-:Y:S01]  /*46d0*/  IMAD.SHL.U32 R2, R20.reuse, 0x200, RZ ;  /* 0x0000020014027824 */ /* 0x040fe200078e00ff */
[----:B------:R-:W-:Y:S01]  /*46e0*/  SHF.R.U32.HI R3, RZ, 0x1, R20 ;  /* 0x00000001ff037819 */ /* 0x000fe20000011614 */
[----:B------:R-:W-:Y:S01]  /*46f0*/  IMAD.SHL.U32 R4, R20, 0x4, RZ ;  /* 0x0000000414047824 */ /* 0x000fe200078e00ff */
[----:B------:R-:W-:-:S02]  /*4700*/  LOP3.LUT R0, R0, 0xc00, RZ, 0xc0, !PT ;  /* 0x00000c0000007812 */ /* 0x000fc400078ec0ff */
[----:B------:R-:W-:Y:S02]  /*4710*/  LOP3.LUT R7, R2, 0x3000, RZ, 0xc0, !PT ;  /* 0x0000300002077812 */ /* 0x000fe400078ec0ff */
[----:B------:R-:W-:Y:S02]  /*4720*/  SGXT R2, R9, 0x1 ;  /* 0x000000010902781a */ /* 0x000fe40000000200 */
[----:B------:R-:W-:Y:S02]  /*4730*/  LOP3.LUT R23, R52, 0xffff, RZ, 0xc0, !PT ;  /* 0x0000ffff34177812 */ /* 0x000fe400078ec0ff */
[----:B------:R-:W-:Y:S02]  /*4740*/  LOP3.LUT R48, R48, 0xffff, RZ, 0xc0, !PT ;  /* 0x0000ffff30307812 */ /* 0x000fe400078ec0ff */
[----:B------:R-:W-:Y:S02]  /*4750*/  LOP3.LUT R40, R40, 0xffff, RZ, 0xc0, !PT ;  /* 0x0000ffff28287812 */ /* 0x000fe400078ec0ff */
[----:B------:R-:W-:-:S02]  /*4760*/  LOP3.LUT R27, R36, 0xffff, RZ, 0xc0, !PT ;  /* 0x0000ffff241b7812 */ /* 0x000fc400078ec0ff */
[----:B------:R-:W-:Y:S02]  /*4770*/  LOP3.LUT R32, R32, 0xffff, RZ, 0xc0, !PT ;  /* 0x0000ffff20207812 */ /* 0x000fe400078ec0ff */
[----:B------:R-:W-:Y:S02]  /*4780*/  LOP3.LUT R8, R4, 0x380, RZ, 0xc0, !PT ;  /* 0x0000038004087812 */ /* 0x000fe400078ec0ff */
[----:B------:R-:W-:Y:S02]  /*4790*/  LOP3.LUT R42, R42, 0xffff, RZ, 0xc0, !PT ;  /* 0x0000ffff2a2a7812 */ /* 0x000fe400078ec0ff */
[----:B------:R-:W-:Y:S02]  /*47a0*/  LOP3.LUT R29, R38, 0xffff, RZ, 0xc0, !PT ;  /* 0x0000ffff261d7812 */ /* 0x000fe400078ec0ff */
[----:B------:R-:W-:Y:S02]  /*47b0*/  LOP3.LUT R34, R34, 0xffff, RZ, 0xc0, !PT ;  /* 0x0000ffff22227812 */ /* 0x000fe400078ec0ff */
[----:B------:R-:W-:-:S02]  /*47c0*/  LOP3.LUT R58, R58, 0xffff, RZ, 0xc0, !PT ;  /* 0x0000ffff3a3a7812 */ /* 0x000fc400078ec0ff */
[----:B------:R-:W-:Y:S02]  /*47d0*/  LOP3.LUT R25, R54, 0xffff, RZ, 0xc0, !PT ;  /* 0x0000ffff36197812 */ /* 0x000fe400078ec0ff */
[----:B------:R-:W-:Y:S02]  /*47e0*/  LOP3.LUT R50, R50, 0xffff, RZ, 0xc0, !PT ;  /* 0x0000ffff32327812 */ /* 0x000fe400078ec0ff */
[----:B------:R-:W-:Y:S02]  /*47f0*/  F2FP.SATFINITE.E4M3.F32.PACK_AB_MERGE_C R46, R47, R46, RZ ;  /* 0x0000002e2f2e723e */ /* 0x000fe400048070ff */
[----:B------:R-:W-:Y:S01]  /*4800*/  PRMT R11, R50, 0x3340, R1 ;  /* 0x00003340320b7816 */ /* 0x000fe20000000001 */
[----:B0-----:R-:W-:Y:S01]  /*4810*/  ULEA UR4, UR5, UR4, 0x18 ;  /* 0x0000000405047291 */ /* 0x001fe2000f8ec0ff */
[----:B------:R-:W-:Y:S01]  /*4820*/  LOP3.LUT R28, R28, 0xffff, RZ, 0xc0, !PT ;  /* 0x0000ffff1c1c7812 */ /* 0x000fe200078ec0ff */
[----:B------:R-:W0:Y:S01]  /*4830*/  LDCU UR5, c[0x0][0x3b4] ;  /* 0x00007680ff0577ac */ /* 0x000e220008000800 */
[----:B------:R-:W-:-:S02]  /*4840*/  LOP3.LUT R44, R44, 0xffff, RZ, 0xc0, !PT ;  /* 0x0000ffff2c2c7812 */ /* 0x000fc400078ec0ff */
[----:B------:R-:W-:Y:S02]  /*4850*/  LOP3.LUT R46, R46, 0xffff, RZ, 0xc0, !PT ;  /* 0x0000ffff2e2e7812 */ /* 0x000fe400078ec0ff */
[----:B------:R-:W-:Y:S02]  /*4860*/  LOP3.LUT R30, R30, 0xffff, RZ, 0xc0, !PT ;  /* 0x0000ffff1e1e7812 */ /* 0x000fe400078ec0ff */
[----:B------:R-:W-:-:S04]  /*4870*/  SHF.R.U32.HI R22, RZ, 0x7, R20 ;  /* 0x00000007ff167819 */ /* 0x000fc80000011614 */
[----:B------:R-:W-:Y:S01]  /*4880*/  SGXT.U32 R22, R22, 0x2 ;  /* 0x000000021616781a */ /* 0x000fe20000000000 */
[----:B------:R-:W-:Y:S01]  /*4890*/  BAR.SYNC.DEFER_BLOCKING 0x0 ;  /* 0x0000000000007b1d */ /* 0x000fe20000010000 */
[----:B---3--:R-:W-:-:S04]  /*48a0*/  LOP3.LUT R5, R0, 0x3c, R16, 0xf8, !PT ;  /* 0x0000003c00057812 */ /* 0x008fc800078ef810 */
[----:B------:R-:W-:Y:S02]  /*48b0*/  LOP3.LUT R5, R5, 0x2004, R2, 0x78, !PT ;  /* 0x0000200405057812 */ /* 0x000fe400078e7802 */
[----:B----4-:R-:W-:Y:S02]  /*48c0*/  LOP3.LUT R0, R15, 0x40, RZ, 0xc0, !PT ;  /* 0x000000400f007812 */ /* 0x010fe400078ec0ff */
[----:B------:R-:W-:Y:S02]  /*48d0*/  PRMT R2, R40, 0x3340, R27 ;  /* 0x0000334028027816 */ /* 0x000fe4000000001b */
[----:B------:R-:W-:Y:S02]  /*48e0*/  LOP3.LUT R4, R0, 0x80, R3, 0xf8, !PT ;  /* 0x0000008000047812 */ /* 0x000fe400078ef803 */
[----:B--2---:R-:W-:Y:S02]  /*48f0*/  LOP3.LUT R16, R7, 0x78, R13, 0xf8, !PT ;  /* 0x0000007807107812 */ /* 0x004fe400078ef80d */
[----:B------:R-:W-:-:S02]  /*4900*/  PRMT R3, R48, 0x3340, R1 ;  /* 0x0000334030037816 */ /* 0x000fc40000000001 */
[----:B------:R-:W-:Y:S02]  /*4910*/  PRMT R7, R32, 0x3340, R1 ;  /* 0x0000334020077816 */ /* 0x000fe40000000001 */
[----:B------:R-:W-:Y:S02]  /*4920*/  PRMT R0, R56, 0x3340, R23 ;  /* 0x0000334038007816 */ /* 0x000fe40000000017 */
[----:B------:R-:W-:Y:S02]  /*4930*/  LOP3.LUT R19, R8, 0x44, R12, 0xf8, !PT ;  /* 0x0000004408137812 */ /* 0x000fe400078ef80c */
[----:B------:R-:W-:Y:S02]  /*4940*/  PRMT R13, R34, 0x3340, R1 ;  /* 0x00003340220d7816 */ /* 0x000fe40000000001 */
[----:B------:R-:W-:Y:S02]  /*4950*/  PRMT R12, R42, 0x3340, R29 ;  /* 0x000033402a0c7816 */ /* 0x000fe4000000001d */
[----:B------:R-:W-:-:S02]  /*4960*/  PRMT R9, R0, 0x5410, R3 ;  /* 0x0000541000097816 */ /* 0x000fc40000000003 */
[----:B------:R-:W-:Y:S02]  /*4970*/  PRMT R15, R2, 0x5410, R7 ;  /* 0x00005410020f7816 */ /* 0x000fe40000000007 */
[----:B------:R-:W-:Y:S02]  /*4980*/  SHF.R.U32.HI R2, RZ, 0x8, R23 ;  /* 0x00000008ff027819 */ /* 0x000fe40000011617 */
[----:B------:R-:W-:Y:S02]  /*4990*/  SHF.R.U32.HI R0, RZ, 0x8, R56 ;  /* 0x00000008ff007819 */ /* 0x000fe40000011638 */
[----:B------:R-:W-:Y:S02]  /*49a0*/  SHF.R.U32.HI R3, RZ, 0x8, R48 ;  /* 0x00000008ff037819 */ /* 0x000fe40000011630 */
[----:B------:R-:W-:Y:S02]  /*49b0*/  PRMT R8, R58, 0x3340, R25 ;  /* 0x000033403a087816 */ /* 0x000fe40000000019 */
[----:B------:R-:W-:-:S02]  /*49c0*/  PRMT R21, R12, 0x5410, R13 ;  /* 0x000054100c157816 */ /* 0x000fc4000000000d */
[----:B------:R-:W-:Y:S02]  /*49d0*/  LOP3.LUT R2, R2, 0xffff, RZ, 0xc0, !PT ;  /* 0x0000ffff02027812 */ /* 0x000fe400078ec0ff */
[----:B------:R-:W-:Y:S02]  /*49e0*/  LOP3.LUT R13, R0, 0xffff, RZ, 0xc0, !PT ;  /* 0x0000ffff000d7812 */ /* 0x000fe400078ec0ff */
[----:B------:R-:W-:Y:S02]  /*49f0*/  LOP3.LUT R3, R3, 0xffff, RZ, 0xc0, !PT ;  /* 0x0000ffff03037812 */ /* 0x000fe400078ec0ff */
[----:B------:R-:W-:Y:S02]  /*4a00*/  PRMT R17, R8, 0x5410, R11 ;  /* 0x0000541008117816 */ /* 0x000fe4000000000b */
[----:B------:R-:W-:Y:S02]  /*4a10*/  PRMT R13, R13, 0x3340, R2 ;  /* 0x000033400d0d7816 */ /* 0x000fe40000000002 */
[----:B------:R-:W-:-:S02]  /*4a20*/  PRMT R8, R3, 0x3340, R6 ;  /* 0x0000334003087816 */ /* 0x000fc40000000006 */
[----:B------:R-:W-:Y:S02]  /*4a30*/  SHF.R.U32.HI R0, RZ, 0x8, R58 ;  /* 0x00000008ff007819 */ /* 0x000fe4000001163a */
[----:B------:R-:W-:Y:S02]  /*4a40*/  SHF.R.U32.HI R2, RZ, 0x8, R25 ;  /* 0x00000008ff027819 */ /* 0x000fe40000011619 */
[----:B------:R-:W-:Y:S02]  /*4a50*/  SHF.R.U32.HI R3, RZ, 0x8, R50 ;  /* 0x00000008ff037819 */ /* 0x000fe40000011632 */
[----:B------:R-:W-:Y:S02]  /*4a60*/  LOP3.LUT R11, R16, R19, RZ, 0x3c, !PT ;  /* 0x00000013100b7212 */ /* 0x000fe400078e3cff */
[----:B------:R-:W-:Y:S02]  /*4a70*/  LOP3.LUT R2, R2, 0xffff, RZ, 0xc0, !PT ;  /* 0x0000ffff02027812 */ /* 0x000fe400078ec0ff */
[----:B------:R-:W-:-:S02]  /*4a80*/  LOP3.LUT R19, R0, 0xffff, RZ, 0xc0, !PT ;  /* 0x0000ffff00137812 */ /* 0x000fc400078ec0ff */
[----:B------:R-:W-:Y:S02]  /*4a90*/  LOP3.LUT R3, R3, 0xffff, RZ, 0xc0, !PT ;  /* 0x0000ffff03037812 */ /* 0x000fe400078ec0ff */
[----:B------:R-:W-:Y:S02]  /*4aa0*/  LOP3.LUT R7, R4, R5, RZ, 0xfc, !PT ;  /* 0x0000000504077212 */ /* 0x000fe400078efcff */
[----:B------:R-:W-:Y:S02]  /*4ab0*/  SHF.R.U32.HI R4, RZ, 0x8, R40 ;  /* 0x00000008ff047819 */ /* 0x000fe40000011628 */
[----:B------:R-:W-:Y:S02]  /*4ac0*/  SHF.R.U32.HI R5, RZ, 0x8, R27 ;  /* 0x00000008ff057819 */ /* 0x000fe4000001161b */
[----:B------:R-:W-:Y:S02]  /*4ad0*/  SHF.R.U32.HI R6, RZ, 0x8, R32 ;  /* 0x00000008ff067819 */ /* 0x000fe40000011620 */
[----:B------:R-:W-:-:S02]  /*4ae0*/  PRMT R19, R19, 0x3340, R2 ;  /* 0x0000334013137816 */ /* 0x000fc40000000002 */
[----:B-----5:R-:W-:Y:S02]  /*4af0*/  PRMT R10, R3, 0x3340, R10 ;  /* 0x00003340030a7816 */ /* 0x020fe4000000000a */
[----:B------:R-:W-:Y:S02]  /*4b00*/  SHF.R.U32.HI R2, RZ, 0x8, R29 ;  /* 0x00000008ff027819 */ /* 0x000fe4000001161d */
[----:B------:R-:W-:Y:S02]  /*4b10*/  SHF.R.U32.HI R0, RZ, 0x8, R42 ;  /* 0x00000008ff007819 */ /* 0x000fe4000001162a */
[----:B------:R-:W-:Y:S02]  /*4b20*/  SHF.R.U32.HI R3, RZ, 0x8, R34 ;  /* 0x00000008ff037819 */ /* 0x000fe40000011622 */
[----:B------:R-:W-:Y:S02]  /*4b30*/  LOP3.LUT R5, R5, 0xffff, RZ, 0xc0, !PT ;  /* 0x0000ffff05057812 */ /* 0x000fe400078ec0ff */
[----:B------:R-:W-:-:S02]  /*4b40*/  LOP3.LUT R4, R4, 0xffff, RZ, 0xc0, !PT ;  /* 0x0000ffff04047812 */ /* 0x000fc400078ec0ff */
[----:B------:R-:W-:Y:S02]  /*4b50*/  LOP3.LUT R6, R6, 0xffff, RZ, 0xc0, !PT ;  /* 0x0000ffff06067812 */ /* 0x000fe400078ec0ff */
[----:B------:R-:W-:Y:S02]  /*4b60*/  LOP3.LUT R2, R2, 0xffff, RZ, 0xc0, !PT ;  /* 0x0000ffff02027812 */ /* 0x000fe400078ec0ff */
[----:B------:R-:W-:Y:S02]  /*4b70*/  LOP3.LUT R23, R0, 0xffff, RZ, 0xc0, !PT ;  /* 0x0000ffff00177812 */ /* 0x000fe400078ec0ff */
[----:B------:R-:W-:Y:S02]  /*4b80*/  LOP3.LUT R3, R3, 0xffff, RZ, 0xc0, !PT ;  /* 0x0000ffff03037812 */ /* 0x000fe400078ec0ff */
[----:B------:R-:W-:Y:S02]  /*4b90*/  PRMT R4, R4, 0x3340, R5 ;  /* 0x0000334004047816 */ /* 0x000fe40000000005 */
[----:B------:R-:W-:-:S02]  /*4ba0*/  PRMT R5, R6, 0x3340, R1 ;  /* 0x0000334006057816 */ /* 0x000fc40000000001 */
[----:B------:R-:W-:Y:S02]  /*4bb0*/  PRMT R23, R23, 0x3340, R2 ;  /* 0x0000334017177816 */ /* 0x000fe40000000002 */
[----:B------:R-:W-:Y:S02]  /*4bc0*/  PRMT R14, R3, 0x3340, R14 ;  /* 0x00003340030e7816 */ /* 0x000fe4000000000e */
[----:B------:R-:W-:Y:S02]  /*4bd0*/  PRMT R2, R15, 0x4210, R28 ;  /* 0x000042100f027816 */ /* 0x000fe4000000001c */
[----:B------:R-:W-:Y:S02]  /*4be0*/  PRMT R13, R13, 0x5410, R8 ;  /* 0x000054100d0d7816 */ /* 0x000fe40000000008 */
[----:B------:R-:W-:Y:S02]  /*4bf0*/  PRMT R5, R4, 0x5410, R5 ;  /* 0x0000541004057816 */ /* 0x000fe40000000005 */
[----:B------:R-:W-:-:S02]  /*4c00*/  PRMT R19, R19, 0x5410, R10 ;  /* 0x0000541013137816 */ /* 0x000fc4000000000a */
[----:B------:R-:W-:Y:S01]  /*4c10*/  PRMT R23, R23, 0x5410, R14 ;  /* 0x0000541017177816 */ /* 0x000fe2000000000e */
[----:B------:R1:W-:Y:S01]  /*4c20*/  STS [R7+UR4+0x100], R2 ;  /* 0x0001000207007988 */ /* 0x0003e20008000804 */
[--C-:B------:R-:W-:Y:S02]  /*4c30*/  PRMT R0, R9, 0x4210, R44.reuse ;  /* 0x0000421009007816 */ /* 0x100fe4000000002c */
[----:B------:R-:W-:Y:S02]  /*4c40*/  PRMT R44, R13, 0x5210, R44 ;  /* 0x000052100d2c7816 */ /* 0x000fe4000000002c */
[----:B------:R-:W-:Y:S02]  /*4c50*/  PRMT R28, R5, 0x5210, R28 ;  /* 0x00005210051c7816 */ /* 0x000fe4000000001c */
[--C-:B------:R-:W-:Y:S02]  /*4c60*/  PRMT R17, R17, 0x4210, R46.reuse ;  /* 0x0000421011117816 */ /* 0x100fe4000000002e */
[----:B------:R-:W-:-:S02]  /*4c70*/  PRMT R19, R19, 0x5210, R46 ;  /* 0x0000521013137816 */ /* 0x000fc4000000002e */
[----:B-1----:R-:W-:Y:S02]  /*4c80*/  LOP3.LUT R2, R7, 0x40, RZ, 0x3c, !PT ;  /* 0x0000004007027812 */ /* 0x002fe400078e3cff */
[--C-:B------:R-:W-:Y:S02]  /*4c90*/  PRMT R21, R21, 0x4210, R30.reuse ;  /* 0x0000421015157816 */ /* 0x100fe4000000001e */
[----:B------:R-:W-:Y:S01]  /*4ca0*/  PRMT R23, R23, 0x5210, R30 ;  /* 0x0000521017177816 */ /* 0x000fe2000000001e */
[----:B------:R1:W-:Y:S01]  /*4cb0*/  STS [R7+UR4], R0 ;  /* 0x0000000007007988 */ /* 0x0003e20008000804 */
[----:B------:R-:W-:Y:S01]  /*4cc0*/  LOP3.LUT R35, R11, 0x4, RZ, 0x3c, !PT ;  /* 0x000000040b237812 */ /* 0x000fe200078e3cff */
[----:B------:R-:W2:Y:S02]  /*4cd0*/  LDC R5, c[0x0][0x3b8] ;  /* 0x0000ee00ff057b82 */ /* 0x000ea40000000800 */
[----:B------:R-:W-:Y:S04]  /*4ce0*/  STS [R7+UR4+0x200], R44 ;  /* 0x0002002c07007988 */ /* 0x000fe80008000804 */
[----:B------:R3:W-:Y:S04]  /*4cf0*/  STS [R7+UR4+0x300], R28 ;  /* 0x0003001c07007988 */ /* 0x0007e80008000804 */
[----:B------:R4:W-:Y:S04]  /*4d00*/  STS [R2+UR4+0x1000], R17 ;  /* 0x0010001102007988 */ /* 0x0009e80008000804 */
[----:B------:R-:W-:Y:S04]  /*4d10*/  STS [R2+UR4+0x1200], R19 ;  /* 0x0012001302007988 */ /* 0x000fe80008000804 */
[----:B------:R-:W-:Y:S04]  /*4d20*/  STS [R2+UR4+0x1100], R21 ;  /* 0x0011001502007988 */ /* 0x000fe80008000804 */
[----:B------:R0:W-:Y:S01]  /*4d30*/  STS [R2+UR4+0x1300], R23 ;  /* 0x0013001702007988 */ /* 0x0001e20008000804 */
[----:B------:R-:W-:Y:S01]  /*4d40*/  BAR.SYNC.DEFER_BLOCKING 0x0 ;  /* 0x0000000000007b1d */ /* 0x000fe20000010000 */
[----:B------:R-:W-:-:S02]  /*4d50*/  LOP3.LUT R9, R31, 0x78, R22, 0xfe, !PT ;  /* 0x000000781f097812 */ /* 0x000fc400078efe16 */
[----:B------:R-:W-:-:S03]  /*4d60*/  ISETP.GE.AND P0, PT, R18, UR14, PT ;  /* 0x0000000e12007c0c */ /* 0x000fc6000bf06270 */
[----:B------:R-:W2:Y:S04]  /*4d70*/  LDS R15, [R11+UR4] ;  /* 0x000000040b0f7984 */ /* 0x000ea80008000800 */
[----:B------:R-:W2:Y:S04]  /*4d80*/  LDS R13, [R35+UR4] ;  /* 0x00000004230d7984 */ /* 0x000ea80008000800 */
[----:B------:R-:W2:Y:S04]  /*4d90*/  LDS R4, [R11+UR4+0x400] ;  /* 0x000400040b047984 */ /* 0x000ea80008000800 */
[----:B------:R-:W2:Y:S01]  /*4da0*/  LDS R3, [R35+UR4+0x400] ;  /* 0x0004000423037984 */ /* 0x000ea20008000800 */
[----:B0-----:R-:W-:Y:S01]  /*4db0*/  IMAD R18, R18, UR5, RZ ;  /* 0x0000000512127c24 */ /* 0x001fe2000f8e02ff */
[----:B------:R-:W-:-:S02]  /*4dc0*/  LOP3.LUT R10, R31, R22, RZ, 0xfc, !PT ;  /* 0x000000161f0a7212 */ /* 0x000fc400078efcff */
[----:B------:R-:W0:Y:S01]  /*4dd0*/  LDS R6, [R11+UR4+0x800] ;  /* 0x000800040b067984 */ /* 0x000e220008000800 */
[----:B------:R-:W-:Y:S02]  /*4de0*/  ISETP.LT.AND P1, PT, R9, UR15, !P0 ;  /* 0x0000000f09007c0c */ /* 0x000fe4000c721270 */
[C-C-:B-1----:R-:W-:Y:S01]  /*4df0*/  LOP3.LUT R0, R31.reuse, 0x74, R22.reuse, 0xfe, !PT ;  /* 0x000000741f007812 */ /* 0x142fe200078efe16 */
[----:B------:R-:W1:Y:S01]  /*4e00*/  LDS R9, [R35+UR4+0x800] ;  /* 0x0008000423097984 */ /* 0x000e620008000800 */
[C-C-:B---3--:R-:W-:Y:S02]  /*4e10*/  LOP3.LUT R7, R31.reuse, 0x70, R22.reuse, 0xfe, !PT ;  /* 0x000000701f077812 */ /* 0x148fe400078efe16 */
[C-C-:B------:R-:W-:Y:S01]  /*4e20*/  LOP3.LUT R12, R31.reuse, 0x6c, R22.reuse, 0xfe, !PT ;  /* 0x0000006c1f0c7812 */ /* 0x140fe200078efe16 */
[----:B------:R-:W3:Y:S01]  /*4e30*/  LDS R11, [R11+UR4+0xc00] ;  /* 0x000c00040b0b7984 */ /* 0x000ee20008000800 */
[C-C-:B------:R-:W-:Y:S02]  /*4e40*/  LOP3.LUT R14, R31.reuse, 0x68, R22.reuse, 0xfe, !PT ;  /* 0x000000681f0e7812 */ /* 0x140fe400078efe16 */
[----:B------:R-:W-:-:S02]  /*4e50*/  LOP3.LUT R45, R31, 0x64, R22, 0xfe, !PT ;  /* 0x000000641f2d7812 */ /* 0x000fc400078efe16 */
[C-C-:B------:R-:W-:Y:S02]  /*4e60*/  LOP3.LUT R43, R31.reuse, 0x60, R22.reuse, 0xfe, !PT ;  /* 0x000000601f2b7812 */ /* 0x140fe400078efe16 */
[C-C-:B------:R-:W-:Y:S02]  /*4e70*/  LOP3.LUT R47, R31.reuse, 0x5c, R22.reuse, 0xfe, !PT ;  /* 0x0000005c1f2f7812 */ /* 0x140fe400078efe16 */
[C-C-:B------:R-:W-:Y:S02]  /*4e80*/  LOP3.LUT R49, R31.reuse, 0x58, R22.reuse, 0xfe, !PT ;  /* 0x000000581f317812 */ /* 0x140fe400078efe16 */
[C-C-:B------:R-:W-:Y:S02]  /*4e90*/  LOP3.LUT R16, R31.reuse, 0x54, R22.reuse, 0xfe, !PT ;  /* 0x000000541f107812 */ /* 0x140fe400078efe16 */
[C-C-:B----4-:R-:W-:Y:S02]  /*4ea0*/  LOP3.LUT R17, R31.reuse, 0x50, R22.reuse, 0xfe, !PT ;  /* 0x000000501f117812 */ /* 0x150fe400078efe16 */
[----:B------:R-:W-:-:S02]  /*4eb0*/  LOP3.LUT R26, R31, 0x4c, R22, 0xfe, !PT ;  /* 0x0000004c1f1a7812 */ /* 0x000fc400078efe16 */
[C-C-:B------:R-:W-:Y:S02]  /*4ec0*/  LOP3.LUT R27, R31.reuse, 0x48, R22.reuse, 0xfe, !PT ;  /* 0x000000481f1b7812 */ /* 0x140fe400078efe16 */
[C-C-:B------:R-:W-:Y:S02]  /*4ed0*/  LOP3.LUT R28, R31.reuse, 0x44, R22.reuse, 0xfe, !PT ;  /* 0x000000441f1c7812 */ /* 0x140fe400078efe16 */
[C-C-:B------:R-:W-:Y:S02]  /*4ee0*/  LOP3.LUT R29, R31.reuse, 0x40, R22.reuse, 0xfe, !PT ;  /* 0x000000401f1d7812 */ /* 0x140fe400078efe16 */
[C-C-:B------:R-:W-:Y:S02]  /*4ef0*/  LOP3.LUT R2, R31.reuse, 0x7c, R22.reuse, 0xfe, !PT ;  /* 0x0000007c1f027812 */ /* 0x140fe400078efe16 */
[C-C-:B------:R-:W-:Y:S02]  /*4f00*/  LOP3.LUT R30, R31.reuse, 0x3c, R22.reuse, 0xfe, !PT ;  /* 0x0000003c1f1e7812 */ /* 0x140fe400078efe16 */
        /* <DEDUP_REMOVED lines=13> */
[----:B------:R-:W-:Y:S01]  /*4fe0*/  LOP3.LUT R22, R31, 0x4, R22, 0xfe, !PT ;  /* 0x000000041f167812 */ /* 0x000fe200078efe16 */
[-C--:B--2---:R-:W-:Y:S01]  /*4ff0*/  IMAD R31, R10, R5.reuse, RZ ;  /* 0x000000050a1f7224 */ /* 0x084fe200078e02ff */
[----:B------:R-:W-:Y:S02]  /*5000*/  IADD3 R8, P2, PT, R18, UR12, RZ ;  /* 0x0000000c12087c10 */ /* 0x000fe4000ff5e0ff */
[----:B------:R-:W-:Y:S01]  /*5010*/  ISETP.LT.AND P3, PT, R10, UR15, !P0 ;  /* 0x0000000f0a007c0c */ /* 0x000fe2000c761270 */
[-C--:B------:R-:W-:Y:S01]  /*5020*/  IMAD R21, R22, R5.reuse, RZ ;  /* 0x0000000516157224 */ /* 0x080fe200078e02ff */
[----:B------:R-:W-:Y:S02]  /*5030*/  LEA.HI.X.SX32 R10, R18, UR13, 0x1, P2 ;  /* 0x0000000d120a7c11 */ /* 0x000fe400090f0eff */
[----:B------:R-:W-:Y:S01]  /*5040*/  IADD3 R18, P6, PT, R31, R8, RZ ;  /* 0x000000081f127210 */ /* 0x000fe20007fde0ff */
[----:B------:R-:W-:Y:S01]  /*5050*/  IMAD R23, R20, R5, RZ ;  /* 0x0000000514177224 */ /* 0x000fe200078e02ff */
[----:B------:R-:W-:-:S02]  /*5060*/  ISETP.LT.AND P4, PT, R12, UR15, !P0 ;  /* 0x0000000f0c007c0c */ /* 0x000fc4000c781270 */
[----:B------:R-:W-:Y:S01]  /*5070*/  ISETP.LT.AND P5, PT, R20, UR15, !P0 ;  /* 0x0000000f14007c0c */ /* 0x000fe2000c7a1270 */
[----:B------:R-:W2:Y:S01]  /*5080*/  LDS R12, [R35+UR4+0xc00] ;  /* 0x000c0004230c7984 */ /* 0x000ea20008000800 */
[----:B------:R-:W-:Y:S02]  /*5090*/  LEA.HI.X.SX32 R19, R31, R10, 0x1, P6 ;  /* 0x0000000a1f137211 */ /* 0x000fe400030f0eff */
[----:B------:R-:W-:Y:S02]  /*50a0*/  ISETP.LT.AND P2, PT, R22, UR15, !P0 ;  /* 0x0000000f16007c0c */ /* 0x000fe4000c741270 */
[----:B------:R-:W-:Y:S01]  /*50b0*/  IADD3 R20, P6, PT, R21, R8, RZ ;  /* 0x0000000815147210 */ /* 0x000fe20007fde0ff */
[----:B------:R-:W-:Y:S01]  /*50c0*/  IMAD R25, R52, R5, RZ ;  /* 0x0000000534197224 */ /* 0x000fe200078e02ff */
[----:B------:R-:W-:Y:S02]  /*50d0*/  PRMT R33, R15, 0x7770, RZ ;  /* 0x000077700f217816 */ /* 0x000fe400000000ff */
[----:B------:R-:W-:-:S02]  /*50e0*/  LEA.HI.X.SX32 R21, R21, R10, 0x1, P6 ;  /* 0x0000000a15157211 */ /* 0x000fc400030f0eff */
[----:B------:R-:W-:Y:S01]  /*50f0*/  IADD3 R22, P6, PT, R23, R8, RZ ;  /* 0x0000000817167210 */ /* 0x000fe20007fde0ff */
[----:B------:R4:W-:Y:S01]  /*5100*/  @P3 STG.E.U8 desc[UR8][R18.64], R33 ;  /* 0x0000002112003986 */ /* 0x0009e2000c101108 */
[----:B------:R-:W-:Y:S02]  /*5110*/  PRMT R37, R13, 0x7770, RZ ;  /* 0x000077700d257816 */ /* 0x000fe400000000ff */
[----:B------:R-:W-:Y:S02]  /*5120*/  LEA.HI.X.SX32 R23, R23, R10, 0x1, P6 ;  /* 0x0000000a17177211 */ /* 0x000fe400030f0eff */
[----:B------:R-:W-:Y:S01]  /*5130*/  ISETP.LT.AND P3, PT, R52, UR15, !P0 ;  /* 0x0000000f34007c0c */ /* 0x000fe2000c761270 */
[----:B------:R0:W-:Y:S01]  /*5140*/  @P2 STG.E.U8 desc[UR8][R20.64], R37 ;  /* 0x0000002514002986 */ /* 0x0001e2000c101108 */
[----:B------:R-:W-:Y:S02]  /*5150*/  PRMT R39, R4, 0x7770, RZ ;  /* 0x0000777004277816 */ /* 0x000fe400000000ff */
[----:B----4-:R-:W-:Y:S01]  /*5160*/  IADD3 R18, P6, PT, R25, R8, RZ ;  /* 0x0000000819127210 */ /* 0x010fe20007fde0ff */
[C---:B------:R-:W-:Y:S01]  /*5170*/  IMAD R33, R24.reuse, R5, RZ ;  /* 0x0000000518217224 */ /* 0x040fe200078e02ff */
[----:B------:R-:W-:-:S02]  /*5180*/  ISETP.LT.AND P2, PT, R24, UR15, !P0 ;  /* 0x0000000f18007c0c */ /* 0x000fc4000c741270 */
[----:B------:R-:W-:Y:S02]  /*5190*/  LEA.HI.X.SX32 R19, R25, R10, 0x1, P6 ;  /* 0x0000000a19137211 */ /* 0x000fe400030f0eff */
[----:B------:R-:W-:Y:S01]  /*51a0*/  IADD3 R24, P6, PT, R33, R8, RZ ;  /* 0x0000000821187210 */ /* 0x000fe20007fde0ff */
[CC--:B0-----:R-:W-:Y:S01]  /*51b0*/  IMAD R21, R50.reuse, R5.reuse, RZ ;  /* 0x0000000532157224 */ /* 0x0c1fe200078e02ff */
[----:B------:R0:W-:Y:S01]  /*51c0*/  @P5 STG.E.U8 desc[UR8][R22.64], R39 ;  /* 0x0000002716005986 */ /* 0x0001e2000c101108 */
[----:B------:R-:W-:Y:S02]  /*51d0*/  PRMT R41, R3, 0x7770, RZ ;  /* 0x0000777003297816 */ /* 0x000fe400000000ff */
[----:B------:R-:W-:Y:S02]  /*51e0*/  LEA.HI.X.SX32 R25, R33, R10, 0x1, P6 ;  /* 0x0000000a21197211 */ /* 0x000fe400030f0eff */
[----:B------:R-:W-:Y:S02]  /*51f0*/  ISETP.LT.AND P5, PT, R50, UR15, !P0 ;  /* 0x0000000f32007c0c */ /* 0x000fe4000c7a1270 */
[----:B------:R-:W-:Y:S01]  /*5200*/  IADD3 R20, P6, PT, R21, R8, RZ ;  /* 0x0000000815147210 */ /* 0x000fe20007fde0ff */
[----:B------:R4:W-:Y:S01]  /*5210*/  @P3 STG.E.U8 desc[UR8][R18.64], R41 ;  /* 0x0000002912003986 */ /* 0x0009e2000c101108 */
[----:B0-----:R-:W-:Y:S01]  /*5220*/  IMAD R23, R48, R5, RZ ;  /* 0x0000000530177224 */ /* 0x001fe200078e02ff */
[----:B------:R-:W-:-:S02]  /*5230*/  PRMT R33, R6, 0x7770, RZ ;  /* 0x0000777006217816 */ /* 0x000fc400000000ff */
[----:B------:R-:W-:Y:S02]  /*5240*/  LEA.HI.X.SX32 R21, R21, R10, 0x1, P6 ;  /* 0x0000000a15157211 */ /* 0x000fe400030f0eff */
[----:B------:R-:W-:Y:S02]  /*5250*/  ISETP.LT.AND P3, PT, R48, UR15, !P0 ;  /* 0x0000000f30007c0c */ /* 0x000fe4000c761270 */
[----:B------:R-:W-:Y:S01]  /*5260*/  IADD3 R22, P6, PT, R23, R8, RZ ;  /* 0x0000000817167210 */ /* 0x000fe20007fde0ff */
[----:B----4-:R-:W-:Y:S01]  /*5270*/  IMAD R19, R46, R5, RZ ;  /* 0x000000052e137224 */ /* 0x010fe200078e02ff */
[----:B-1----:R-:W-:Y:S01]  /*5280*/  PRMT R35, R9, 0x7770, RZ ;  /* 0x0000777009237816 */ /* 0x002fe200000000ff */
[----:B------:R0:W-:Y:S01]  /*5290*/  @P2 STG.E.U8 desc[UR8][R24.64], R33 ;  /* 0x0000002118002986 */ /* 0x0001e2000c101108 */
[----:B------:R-:W-:Y:S02]  /*52a0*/  LEA.HI.X.SX32 R23, R23, R10, 0x1, P6 ;  /* 0x0000000a17177211 */ /* 0x000fe400030f0eff */
[----:B------:R-:W-:-:S02]  /*52b0*/  IADD3 R18, P6, PT, R19, R8, RZ ;  /* 0x0000000813127210 */ /* 0x000fc40007fde0ff */
[----:B------:R-:W-:Y:S01]  /*52c0*/  ISETP.LT.AND P2, PT, R46, UR15, !P0 ;  /* 0x0000000f2e007c0c */ /* 0x000fe2000c741270 */
[----:B------:R1:W-:Y:S01]  /*52d0*/  @P5 STG.E.U8 desc[UR8][R20.64], R35 ;  /* 0x0000002314005986 */ /* 0x0003e2000c101108 */
[----:B---3--:R-:W-:Y:S01]  /*52e0*/  PRMT R37, R11, 0x7770, RZ ;  /* 0x000077700b257816 */ /* 0x008fe200000000ff */
[CC--:B0-----:R-:W-:Y:S01]  /*52f0*/  IMAD R25, R44.reuse, R5.reuse, RZ ;  /* 0x000000052c197224 */ /* 0x0c1fe200078e02ff */
[----:B------:R-:W-:Y:S02]  /*5300*/  ISETP.LT.AND P5, PT, R44, UR15, !P0 ;  /* 0x0000000f2c007c0c */ /* 0x000fe4000c7a1270 */
[----:B------:R-:W-:Y:S02]  /*5310*/  LEA.HI.X.SX32 R19, R19, R10, 0x1, P6 ;  /* 0x0000000a13137211 */ /* 0x000fe400030f0eff */
[----:B------:R-:W-:Y:S01]  /*5320*/  IADD3 R24, P6, PT, R25, R8, RZ ;  /* 0x0000000819187210 */ /* 0x000fe20007fde0ff */
[----:B-1----:R-:W-:Y:S01]  /*5330*/  IMAD R21, R42, R5, RZ ;  /* 0x000000052a157224 */ /* 0x002fe200078e02ff */
[----:B------:R0:W-:Y:S01]  /*5340*/  @P3 STG.E.U8 desc[UR8][R22.64], R37 ;  /* 0x0000002516003986 */ /* 0x0001e2000c101108 */
[----:B--2---:R-:W-:-:S02]  /*5350*/  PRMT R33, R12, 0x7770, RZ ;  /* 0x000077700c217816 */ /* 0x004fc400000000ff */
[----:B------:R-:W-:Y:S02]  /*5360*/  ISETP.LT.AND P3, PT, R42, UR15, !P0 ;  /* 0x0000000f2a007c0c */ /* 0x000fe4000c761270 */
[----:B------:R-:W-:Y:S02]  /*5370*/  LEA.HI.X.SX32 R25, R25, R10, 0x1, P6 ;  /* 0x0000000a19197211 */ /* 0x000fe400030f0eff */
[----:B------:R-:W-:Y:S02]  /*5380*/  IADD3 R20, P6, PT, R21, R8, RZ ;  /* 0x0000000815147210 */ /* 0x000fe40007fde0ff */
[----:B------:R-:W-:Y:S01]  /*5390*/  PRMT R35, R15, 0x7771, RZ ;  /* 0x000077710f237816 */ /* 0x000fe200000000ff */
[C---:B0-----:R-:W-:Y:S01]  /*53a0*/  IMAD R23, R40.reuse, R5, RZ ;  /* 0x0000000528177224 */ /* 0x041fe200078e02ff */
[----:B------:R0:W-:Y:S01]  /*53b0*/  @P2 STG.E.U8 desc[UR8][R18.64], R33 ;  /* 0x0000002112002986 */ /* 0x0001e2000c101108 */
[----:B------:R-:W-:Y:S02]  /*53c0*/  LEA.HI.X.SX32 R21, R21, R10, 0x1, P6 ;  /* 0x0000000a15157211 */ /* 0x000fe400030f0eff */
[----:B------:R-:W-:-:S02]  /*53d0*/  ISETP.LT.AND P2, PT, R40, UR15, !P0 ;  /* 0x0000000f28007c0c */ /* 0x000fc4000c741270 */
[----:B------:R-:W-:Y:S01]  /*53e0*/  IADD3 R22, P6, PT, R23, R8, RZ ;  /* 0x0000000817167210 */ /* 0x000fe20007fde0ff */
[----:B------:R1:W-:Y:S01]  /*53f0*/  @P5 STG.E.U8 desc[UR8][R24.64], R35 ;  /* 0x0000002318005986 */ /* 0x0003e2000c101108 */
[----:B------:R-:W-:Y:S02]  /*5400*/  PRMT R37, R13, 0x7771, RZ ;  /* 0x000077710d257816 */ /* 0x000fe400000000ff */
[C---:B------:R-:W-:Y:S01]  /*5410*/  ISETP.LT.AND P5, PT, R38.reuse, UR15, !P0 ;  /* 0x0000000f26007c0c */ /* 0x040fe2000c7a1270 */
[-C--:B0-----:R-:W-:Y:S01]  /*5420*/  IMAD R19, R38, R5.reuse, RZ ;  /* 0x0000000526137224 */ /* 0x081fe200078e02ff */
[----:B------:R-:W-:Y:S01]  /*5430*/  LEA.HI.X.SX32 R23, R23, R10, 0x1, P6 ;  /* 0x0000000a17177211 */ /* 0x000fe200030f0eff */
[----:B------:R0:W-:Y:S03]  /*5440*/  @P3 STG.E.U8 desc[UR8][R20.64], R37 ;  /* 0x0000002514003986 */ /* 0x0001e6000c101108 */
[----:B------:R-:W-:Y:S01]  /*5450*/  IADD3 R18, P6, PT, R19, R8, RZ ;  /* 0x0000000813127210 */ /* 0x000fe20007fde0ff */
[C---:B-1----:R-:W-:Y:S01]  /*5460*/  IMAD R25, R36.reuse, R5, RZ ;  /* 0x0000000524197224 */ /* 0x042fe200078e02ff */
[----:B------:R-:W-:-:S02]  /*5470*/  ISETP.LT.AND P3, PT, R36, UR15, !P0 ;  /* 0x0000000f24007c0c */ /* 0x000fc4000c761270 */
[----:B------:R-:W-:Y:S02]  /*5480*/  PRMT R33, R4, 0x7771, RZ ;  /* 0x0000777104217816 */ /* 0x000fe400000000ff */
[----:B------:R-:W-:Y:S02]  /*5490*/  LEA.HI.X.SX32 R19, R19, R10, 0x1, P6 ;  /* 0x0000000a13137211 */ /* 0x000fe400030f0eff */
[----:B------:R-:W-:Y:S01]  /*54a0*/  IADD3 R24, P6, PT, R25, R8, RZ ;  /* 0x0000000819187210 */ /* 0x000fe20007fde0ff */
[C---:B0-----:R-:W-:Y:S01]  /*54b0*/  IMAD R21, R34.reuse, R5, RZ ;  /* 0x0000000522157224 */ /* 0x041fe200078e02ff */
[----:B------:R-:W-:Y:S01]  /*54c0*/  PRMT R35, R3, 0x7771, RZ ;  /* 0x0000777103237816 */ /* 0x000fe200000000ff */
[----:B------:R0:W-:Y:S01]  /*54d0*/  @P2 STG.E.U8 desc[UR8][R22.64], R33 ;  /* 0x0000002116002986 */ /* 0x0001e2000c101108 */
[----:B------:R-:W-:Y:S02]  /*54e0*/  LEA.HI.X.SX32 R25, R25, R10, 0x1, P6 ;  /* 0x0000000a19197211 */ /* 0x000fe400030f0eff */
[----:B------:R-:W-:Y:S01]  /*54f0*/  ISETP.LT.AND P2, PT, R34, UR15, !P0 ;  /* 0x0000000f22007c0c */ /* 0x000fe2000c741270 */
[----:B------:R1:W-:Y:S01]  /*5500*/  @P5 STG.E.U8 desc[UR8][R18.64], R35 ;  /* 0x0000002312005986 */ /* 0x0003e2000c101108 */
[----:B------:R-:W-:-:S02]  /*5510*/  IADD3 R20, P6, PT, R21, R8, RZ ;  /* 0x0000000815147210 */ /* 0x000fc40007fde0ff */
[----:B------:R-:W-:Y:S02]  /*5520*/  PRMT R37, R6, 0x7771, RZ ;  /* 0x0000777106257816 */ /* 0x000fe400000000ff */
[C---:B------:R-:W-:Y:S01]  /*5530*/  ISETP.LT.AND P5, PT, R32.reuse, UR15, !P0 ;  /* 0x0000000f20007c0c */ /* 0x040fe2000c7a1270 */
[-C--:B0-----:R-:W-:Y:S01]  /*5540*/  IMAD R23, R32, R5.reuse, RZ ;  /* 0x0000000520177224 */ /* 0x081fe200078e02ff */
[----:B------:R-:W-:Y:S01]  /*5550*/  LEA.HI.X.SX32 R21, R21, R10, 0x1, P6 ;  /* 0x0000000a15157211 */ /* 0x000fe200030f0eff */
[----:B------:R0:W-:Y:S01]  /*5560*/  @P3 STG.E.U8 desc[UR8][R24.64], R37 ;  /* 0x0000002518003986 */ /* 0x0001e2000c101108 */
[C---:B-1----:R-:W-:Y:S02]  /*5570*/  IMAD R19, R30.reuse, R5, RZ ;  /* 0x000000051e137224 */ /* 0x042fe400078e02ff */
[----:B------:R-:W-:Y:S02]  /*5580*/  IADD3 R22, P6, PT, R23, R8, RZ ;  /* 0x0000000817167210 */ /* 0x000fe40007fde0ff */
[----:B------:R-:W-:-:S02]  /*5590*/  ISETP.LT.AND P3, PT, R30, UR15, !P0 ;  /* 0x0000000f1e007c0c */ /* 0x000fc4000c761270 */
[----:B------:R-:W-:Y:S01]  /*55a0*/  PRMT R33, R9, 0x7771, RZ ;  /* 0x0000777109217816 */ /* 0x000fe200000000ff */
[----:B------:R-:W-:Y:S01]  /*55b0*/  IMAD R31, R5, 0x40, R31 ;  /* 0x00000040051f7824 */ /* 0x000fe200078e021f */
[----:B------:R-:W-:Y:S02]  /*55c0*/  LEA.HI.X.SX32 R23, R23, R10, 0x1, P6 ;  /* 0x0000000a17177211 */ /* 0x000fe400030f0eff */
[----:B------:R-:W-:Y:S02]  /*55d0*/  PRMT R35, R11, 0x7771, RZ ;  /* 0x000077710b237816 */ /* 0x000fe400000000ff */
[----:B------:R-:W-:Y:S01]  /*55e0*/  IADD3 R18, P6, PT, R19, R8, RZ ;  /* 0x0000000813127210 */ /* 0x000fe20007fde0ff */
[----:B------:R1:W-:Y:S01]  /*55f0*/  @P2 STG.E.U8 desc[UR8][R20.64], R33 ;  /* 0x0000002114002986 */ /* 0x0003e2000c101108 */
[----:B------:R-:W-:Y:S02]  /*5600*/  ISETP.LT.AND P2, PT, R29, UR15, !P0 ;  /* 0x0000000f1d007c0c */ /* 0x000fe4000c741270 */
[----:B------:R-:W-:Y:S01]  /*5610*/  LEA.HI.X.SX32 R19, R19, R10, 0x1, P6 ;  /* 0x0000000a13137211 */ /* 0x000fe200030f0eff */
[----:B------:R2:W-:Y:S01]  /*5620*/  @P5 STG.E.U8 desc[UR8][R22.64], R35 ;  /* 0x0000002316005986 */ /* 0x0005e2000c101108 */
[----:B0-----:R-:W-:-:S02]  /*5630*/  IADD3 R24, P6, PT, R31, R8, RZ ;  /* 0x000000081f187210 */ /* 0x001fc40007fde0ff */
[----:B------:R-:W-:Y:S02]  /*5640*/  PRMT R29, R12, 0x7771, RZ ;  /* 0x000077710c1d7816 */ /* 0x000fe400000000ff */
[----:B------:R-:W-:Y:S01]  /*5650*/  ISETP.LT.AND P5, PT, R28, UR15, !P0 ;  /* 0x0000000f1c007c0c */ /* 0x000fe2000c7a1270 */
[----:B-1----:R-:W-:Y:S01]  /*5660*/  IMAD R21, R5, 0x4, R31 ;  /* 0x0000000405157824 */ /* 0x002fe200078e021f */
[----:B------:R-:W-:Y:S01]  /*5670*/  LEA.HI.X.SX32 R25, R31, R10, 0x1, P6 ;  /* 0x0000000a1f197211 */ /* 0x000fe200030f0eff */
[----:B------:R0:W-:Y:S01]  /*5680*/  @P3 STG.E.U8 desc[UR8][R18.64], R29 ;  /* 0x0000001d12003986 */ /* 0x0001e2000c101108 */
[----:B------:R-:W-:Y:S01]  /*5690*/  ISETP.LT.AND P3, PT, R27, UR15, !P0 ;  /* 0x0000000f1b007c0c */ /* 0x000fe2000c761270 */
[----:B--2---:R-:W-:Y:S01]  /*56a0*/  IMAD R23, R5, 0x4, R21 ;  /* 0x0000000405177824 */ /* 0x004fe200078e0215 */
[----:B------:R-:W-:Y:S02]  /*56b0*/  IADD3 R20, P6, PT, R21, R8, RZ ;  /* 0x0000000815147210 */ /* 0x000fe40007fde0ff */
[----:B------:R-:W-:-:S02]  /*56c0*/  PRMT R31, R15, 0x7772, RZ ;  /* 0x000077720f1f7816 */ /* 0x000fc400000000ff */
[----:B------:R-:W-:Y:S02]  /*56d0*/  LEA.HI.X.SX32 R21, R21, R10, 0x1, P6 ;  /* 0x0000000a15157211 */ /* 0x000fe400030f0eff */
[----:B------:R-:W-:Y:S01]  /*56e0*/  PRMT R33, R13, 0x7772, RZ ;  /* 0x000077720d217816 */ /* 0x000fe200000000ff */
[----:B------:R-:W-:Y:S01]  /*56f0*/  IMAD R27, R5, 0x4, R23 ;  /* 0x00000004051b7824 */ /* 0x000fe200078e0217 */
[C---:B------:R-:W-:Y:S01]  /*5700*/  IADD3 R22, P6, PT, R23.reuse, R8, RZ ;  /* 0x0000000817167210 */ /* 0x040fe20007fde0ff */
[----:B------:R-:W-:Y:S01]  /*5710*/  @P2 STG.E.U8 desc[UR8][R24.64], R31 ;  /* 0x0000001f18002986 */ /* 0x000fe2000c101108 */
[----:B------:R-:W-:Y:S02]  /*5720*/  ISETP.LT.AND P2, PT, R26, UR15, !P0 ;  /* 0x0000000f1a007c0c */ /* 0x000fe4000c741270 */
[----:B------:R-:W-:Y:S01]  /*5730*/  LEA.HI.X.SX32 R23, R23, R10, 0x1, P6 ;  /* 0x0000000a17177211 */ /* 0x000fe200030f0eff */
[----:B------:R1:W-:Y:S01]  /*5740*/  @P5 STG.E.U8 desc[UR8][R20.64], R33 ;  /* 0x0000002114005986 */ /* 0x0003e2000c101108 */
[----:B0-----:R-:W-:-:S02]  /*5750*/  PRMT R29, R4, 0x7772, RZ ;  /* 0x00007772041d7816 */ /* 0x001fc400000000ff */
[----:B------:R-:W-:Y:S01]  /*5760*/  ISETP.LT.AND P5, PT, R17, UR15, !P0 ;  /* 0x0000000f11007c0c */ /* 0x000fe2000c7a1270 */
[----:B------:R-:W-:Y:S01]  /*5770*/  IMAD R17, R5, 0x4, R27 ;  /* 0x0000000405117824 */ /* 0x000fe200078e021b */
[C---:B------:R-:W-:Y:S01]  /*5780*/  IADD3 R18, P6, PT, R27.reuse, R8, RZ ;  /* 0x000000081b127210 */ /* 0x040fe20007fde0ff */
[----:B------:R0:W-:Y:S01]  /*5790*/  @P3 STG.E.U8 desc[UR8][R22.64], R29 ;  /* 0x0000001d16003986 */ /* 0x0001e2000c101108 */
[----:B------:R-:W-:Y:S02]  /*57a0*/  ISETP.LT.AND P3, PT, R16, UR15, !P0 ;  /* 0x0000000f10007c0c */ /* 0x000fe4000c761270 */
[----:B------:R-:W-:Y:S02]  /*57b0*/  LEA.HI.X.SX32 R19, R27, R10, 0x1, P6 ;  /* 0x0000000a1b137211 */ /* 0x000fe400030f0eff */
[----:B------:R-:W-:Y:S01]  /*57c0*/  PRMT R27, R3, 0x7772, RZ ;  /* 0x00007772031b7816 */ /* 0x000fe200000000ff */
[----:B-1----:R-:W-:Y:S01]  /*57d0*/  IMAD R21, R5, 0x4, R17 ;  /* 0x0000000405157824 */ /* 0x002fe200078e0211 */
[----:B------:R-:W-:-:S03]  /*57e0*/  IADD3 R16, P6, PT, R17, R8, RZ ;  /* 0x0000000811107210 */ /* 0x000fc60007fde0ff */
[----:B------:R1:W-:Y:S01]  /*57f0*/  @P2 STG.E.U8 desc[UR8][R18.64], R27 ;  /* 0x0000001b12002986 */ /* 0x0003e2000c101108 */
[----:B------:R-:W-:Y:S01]  /*5800*/  LEA.HI.X.SX32 R17, R17, R10, 0x1, P6 ;  /* 0x0000000a11117211 */ /* 0x000fe200030f0eff */
[----:B------:R-:W-:Y:S01]  /*5810*/  IMAD R25, R5, 0x4, R21 ;  /* 0x0000000405197824 */ /* 0x000fe200078e0215 */
[----:B------:R-:W-:Y:S02]  /*5820*/  IADD3 R20, P6, PT, R21, R8, RZ ;  /* 0x0000000815147210 */ /* 0x000fe40007fde0ff */
[----:B------:R-:W-:Y:S02]  /*5830*/  ISETP.LT.AND P2, PT, R49, UR15, !P0 ;  /* 0x0000000f31007c0c */ /* 0x000fe4000c741270 */
[----:B------:R-:W-:Y:S02]  /*5840*/  PRMT R31, R6, 0x7772, RZ ;  /* 0x00007772061f7816 */ /* 0x000fe400000000ff */
[----:B------:R-:W-:Y:S02]  /*5850*/  LEA.HI.X.SX32 R21, R21, R10, 0x1, P6 ;  /* 0x0000000a15157211 */ /* 0x000fe400030f0eff */
[----:B0-----:R-:W-:Y:S01]  /*5860*/  IADD3 R22, P6, PT, R25, R8, RZ ;  /* 0x0000000819167210 */ /* 0x001fe20007fde0ff */
[----:B-1----:R-:W-:Y:S01]  /*5870*/  IMAD R19, R5, 0x4, R25 ;  /* 0x0000000405137824 */ /* 0x002fe200078e0219 */
[----:B------:R-:W-:Y:S01]  /*5880*/  PRMT R27, R9, 0x7772, RZ ;  /* 0x00007772091b7816 */ /* 0x000fe200000000ff */
[----:B------:R0:W-:Y:S01]  /*5890*/  @P5 STG.E.U8 desc[UR8][R16.64], R31 ;  /* 0x0000001f10005986 */ /* 0x0001e2000c101108 */
[----:B------:R-:W-:-:S02]  /*58a0*/  PRMT R29, R11, 0x7772, RZ ;  /* 0x000077720b1d7816 */ /* 0x000fc400000000ff */
[----:B------:R-:W-:Y:S01]  /*58b0*/  LEA.HI.X.SX32 R23, R25, R10, 0x1, P6 ;  /* 0x0000000a19177211 */ /* 0x000fe200030f0eff */
[----:B------:R1:W-:Y:S01]  /*58c0*/  @P3 STG.E.U8 desc[UR8][R20.64], R27 ;  /* 0x0000001b14003986 */ /* 0x0003e2000c101108 */
[----:B------:R-:W-:Y:S02]  /*58d0*/  IADD3 R18, P6, PT, R19, R8, RZ ;  /* 0x0000000813127210 */ /* 0x000fe40007fde0ff */
[----:B------:R-:W-:Y:S01]  /*58e0*/  ISETP.LT.AND P5, PT, R47, UR15, !P0 ;  /* 0x0000000f2f007c0c */ /* 0x000fe2000c7a1270 */
[----:B------:R2:W-:Y:S01]  /*58f0*/  @P2 STG.E.U8 desc[UR8][R22.64], R29 ;  /* 0x0000001d16002986 */ /* 0x0005e2000c101108 */
[----:B0-----:R-:W-:Y:S01]  /*5900*/  IMAD R17, R5, 0x4, R19 ;  /* 0x0000000405117824 */ /* 0x001fe200078e0213 */
[----:B------:R-:W-:-:S03]  /*5910*/  ISETP.LT.AND P2, PT, R43, UR15, !P0 ;  /* 0x0000000f2b007c0c */ /* 0x000fc6000c741270 */
[----:B------:R-:W-:Y:S01]  /*5920*/  IMAD R25, R5, 0x4, R17 ;  /* 0x0000000405197824 */ /* 0x000fe200078e0211 */
[----:B------:R-:W-:Y:S02]  /*5930*/  LEA.HI.X.SX32 R19, R19, R10, 0x1, P6 ;  /* 0x0000000a13137211 */ /* 0x000fe400030f0eff */
[----:B------:R-:W-:Y:S01]  /*5940*/  IADD3 R16, P6, PT, R17, R8, RZ ;  /* 0x0000000811107210 */ /* 0x000fe20007fde0ff */
[----:B-1----:R-:W-:Y:S01]  /*5950*/  IMAD R27, R5, 0x4, R25 ;  /* 0x00000004051b7824 */ /* 0x002fe200078e0219 */
[----:B------:R-:W-:Y:S02]  /*5960*/  ISETP.LT.AND P3, PT, R45, UR15, !P0 ;  /* 0x0000000f2d007c0c */ /* 0x000fe4000c761270 */
[----:B------:R-:W-:Y:S01]  /*5970*/  PRMT R31, R12, 0x7772, RZ ;  /* 0x000077720c1f7816 */ /* 0x000fe200000000ff */
[----:B--2---:R-:W-:Y:S01]  /*5980*/  IMAD R23, R5, 0x4, R27 ;  /* 0x0000000405177824 */ /* 0x004fe200078e021b */
[----:B------:R-:W-:Y:S02]  /*5990*/  LEA.HI.X.SX32 R17, R17, R10, 0x1, P6 ;  /* 0x0000000a11117211 */ /* 0x000fe400030f0eff */
[----:B------:R-:W-:-:S02]  /*59a0*/  IADD3 R20, P6, PT, R25, R8, RZ ;  /* 0x0000000819147210 */ /* 0x000fc40007fde0ff */
[----:B------:R-:W-:Y:S02]  /*59b0*/  PRMT R29, R15, 0x7773, RZ ;  /* 0x000077730f1d7816 */ /* 0x000fe400000000ff */
[----:B------:R-:W-:Y:S01]  /*59c0*/  PRMT R33, R13, 0x7773, RZ ;  /* 0x000077730d217816 */ /* 0x000fe200000000ff */
[----:B------:R-:W-:Y:S01]  /*59d0*/  IMAD R13, R5, 0x4, R23 ;  /* 0x00000004050d7824 */ /* 0x000fe200078e0217 */
[----:B------:R0:W-:Y:S01]  /*59e0*/  @P5 STG.E.U8 desc[UR8][R18.64], R31 ;  /* 0x0000001f12005986 */ /* 0x0001e2000c101108 */
[----:B------:R-:W-:Y:S02]  /*59f0*/  LEA.HI.X.SX32 R21, R25, R10, 0x1, P6 ;  /* 0x0000000a19157211 */ /* 0x000fe400030f0eff */
[----:B------:R-:W-:Y:S01]  /*5a00*/  ISETP.LT.AND P5, PT, R14, UR15, !P0 ;  /* 0x0000000f0e007c0c */ /* 0x000fe2000c7a1270 */
[----:B------:R1:W-:Y:S01]  /*5a10*/  @P2 STG.E.U8 desc[UR8][R16.64], R29 ;  /* 0x0000001d10002986 */ /* 0x0003e2000c101108 */
[----:B------:R-:W-:Y:S01]  /*5a20*/  IADD3 R14, P2, PT, R27, R8, RZ ;  /* 0x000000081b0e7210 */ /* 0x000fe20007f5e0ff */
[----:B------:R-:W-:-:S02]  /*5a30*/  IMAD R25, R5, 0x4, R13 ;  /* 0x0000000405197824 */ /* 0x000fc400078e020d */
[----:B------:R2:W-:Y:S01]  /*5a40*/  @P3 STG.E.U8 desc[UR8][R20.64], R33 ;  /* 0x0000002114003986 */ /* 0x0005e2000c101108 */
[----:B------:R-:W-:Y:S01]  /*5a50*/  LEA.HI.X.SX32 R15, R27, R10, 0x1, P2 ;  /* 0x0000000a1b0f7211 */ /* 0x000fe200010f0eff */
[----:B------:R-:W-:Y:S01]  /*5a60*/  IMAD R27, R5, 0x4, R25 ;  /* 0x00000004051b7824 */ /* 0x000fe200078e0219 */
[-C--:B------:R-:W-:Y:S02]  /*5a70*/  IADD3 R22, P6, PT, R13, R8.reuse, RZ ;  /* 0x000000080d167210 */ /* 0x080fe40007fde0ff */
[-C--:B0-----:R-:W-:Y:S01]  /*5a80*/  IADD3 R18, P3, PT, R23, R8.reuse, RZ ;  /* 0x0000000817127210 */ /* 0x081fe20007f7e0ff */
[----:B------:R-:W-:Y:S01]  /*5a90*/  IMAD R5, R5, 0x4, R27 ;  /* 0x0000000405057824 */ /* 0x000fe200078e021b */
[----:B-1----:R-:W-:Y:S02]  /*5aa0*/  IADD3 R16, P2, PT, R25, R8, RZ ;  /* 0x0000000819107210 */ /* 0x002fe40007f5e0ff */
[-C--:B------:R-:W-:Y:S02]  /*5ab0*/  LEA.HI.X.SX32 R19, R23, R10.reuse, 0x1, P3 ;  /* 0x0000000a17137211 */ /* 0x080fe400018f0eff */
[----:B------:R-:W-:-:S02]  /*5ac0*/  LEA.HI.X.SX32 R23, R13, R10, 0x1, P6 ;  /* 0x0000000a0d177211 */ /* 0x000fc400030f0eff */
[----:B------:R-:W-:Y:S02]  /*5ad0*/  IADD3 R24, P6, PT, R27, R8, RZ ;  /* 0x000000081b187210 */ /* 0x000fe40007fde0ff */
[----:B------:R-:W-:Y:S02]  /*5ae0*/  ISETP.LT.AND P3, PT, R7, UR15, !P0 ;  /* 0x0000000f07007c0c */ /* 0x000fe4000c761270 */
[-C--:B------:R-:W-:Y:S02]  /*5af0*/  LEA.HI.X.SX32 R17, R25, R10.reuse, 0x1, P2 ;  /* 0x0000000a19117211 */ /* 0x080fe400010f0eff */
[----:B------:R-:W-:Y:S02]  /*5b00*/  ISETP.LT.AND P2, PT, R0, UR15, !P0 ;  /* 0x0000000f00007c0c */ /* 0x000fe4000c741270 */
[----:B------:R-:W-:Y:S02]  /*5b10*/  LEA.HI.X.SX32 R25, R27, R10, 0x1, P6 ;  /* 0x0000000a1b197211 */ /* 0x000fe400030f0eff */
[----:B--2---:R-:W-:-:S02]  /*5b20*/  IADD3 R20, P6, PT, R5, R8, RZ ;  /* 0x0000000805147210 */ /* 0x004fc40007fde0ff */
[----:B------:R-:W-:Y:S02]  /*5b30*/  ISETP.LT.AND P0, PT, R2, UR15, !P0 ;  /* 0x0000000f02007c0c */ /* 0x000fe4000c701270 */
[----:B------:R-:W-:Y:S02]  /*5b40*/  PRMT R7, R4, 0x7773, RZ ;  /* 0x0000777304077816 */ /* 0x000fe400000000ff */
[----:B------:R-:W-:Y:S02]  /*5b50*/  LEA.HI.X.SX32 R21, R5, R10, 0x1, P6 ;  /* 0x0000000a05157211 */ /* 0x000fe400030f0eff */
[----:B------:R-:W-:Y:S02]  /*5b60*/  PRMT R3, R3, 0x7773, RZ ;  /* 0x0000777303037816 */ /* 0x000fe400000000ff */
[----:B------:R-:W-:Y:S02]  /*5b70*/  PRMT R5, R6, 0x7773, RZ ;  /* 0x0000777306057816 */ /* 0x000fe400000000ff */
[----:B------:R-:W-:Y:S01]  /*5b80*/  PRMT R9, R9, 0x7773, RZ ;  /* 0x0000777309097816 */ /* 0x000fe200000000ff */
[----:B------:R0:W-:Y:S01]  /*5b90*/  @P5 STG.E.U8 desc[UR8][R14.64], R7 ;  /* 0x000000070e005986 */ /* 0x0001e2000c101108 */
[----:B------:R-:W-:-:S03]  /*5ba0*/  PRMT R11, R11, 0x7773, RZ ;  /* 0x000077730b0b7816 */ /* 0x000fc600000000ff */
[----:B------:R0:W-:Y:S04]  /*5bb0*/  @P4 STG.E.U8 desc[UR8][R18.64], R3 ;  /* 0x0000000312004986 */ /* 0x0001e8000c101108 */
[----:B------:R0:W-:Y:S04]  /*5bc0*/  @P3 STG.E.U8 desc[UR8][R22.64], R5 ;  /* 0x0000000516003986 */ /* 0x0001e8000c101108 */
[----:B------:R0:W-:Y:S01]  /*5bd0*/  @P2 STG.E.U8 desc[UR8][R16.64], R9 ;  /* 0x0000000910002986 */ /* 0x0001e2000c101108 */
[----:B------:R-:W-:-:S03]  /*5be0*/  PRMT R13, R12, 0x7773, RZ ;  /* 0x000077730c0d7816 */ /* 0x000fc600000000ff */
[----:B------:R0:W-:Y:S01]  /*5bf0*/  @P1 STG.E.U8 desc[UR8][R24.64], R11 ;  /* 0x0000000b18001986 */ /* 0x0001e2000c101108 */
[----:B------:R-:W-:Y:S05]  /*5c00*/  @!P0 EXIT ;  /* 0x000000000000894d */ /* 0x000fea0003800000 */
[----:B------:R-:W-:Y:S01]  /*5c10*/  STG.E.U8 desc[UR8][R20.64], R13 ;  /* 0x0000000d14007986 */ /* 0x000fe2000c101108 */
[----:B------:R-:W-:Y:S05]  /*5c20*/  EXIT ;  /* 0x000000000000794d */ /* 0x000fea0003800000 */
.L_x_3:
[----:B------:R-:W-:-:S00]  /*5c30*/  BRA `(.L_x_3) ;  /* 0xfffffffc00fc7947 */ /* 0x000fc0000383ffff */
[----:B------:R-:W-:-:S00]  /*5c40*/  NOP ;  /* 0x0000000000007918 */ /* 0x000fc00000000000 */
        /* <DEDUP_REMOVED lines=11> */
.L_x_4:


//--------------------- .nv.shared.matmul_kernel  --------------------------
	.section	.nv.shared.matmul_kernel,"aw",@nobits
	.sectionflags	@""
	.align	16
	.zero		1024


//--------------------- .nv.shared.reserved.0     --------------------------
	.section	.nv.shared.reserved.0,"aw",@nobits
	.weak		__nv_reservedSMEM_offset_0_alias
	.size		__nv_reservedSMEM_offset_0_alias, 0, 64
	.other		__nv_reservedSMEM_offset_0_alias,@"STO_CUDA_RESERVED_SHARED STV_DEFAULT"
__nv_reservedSMEM_offset_0_alias:
	.zero		0
	.zero		64


//--------------------- .nv.constant0.matmul_kernel --------------------------
	.section	.nv.constant0.matmul_kernel,"a",@progbits
	.sectionflags	@""
	.align	4
.nv.constant0.matmul_kernel:
	.zero		976


//--------------------- SYMBOLS --------------------------

	.type		.nv.reservedSmem.offset0,@object
	.size		.nv.reservedSmem.offset0,0x4
	.type		.nv.reservedSmem.cap,@object
	.size		.nv.reservedSmem.cap,0x4
